//
// Generated by NVIDIA NVVM Compiler
//
// Compiler Build ID: CL-36424714
// Cuda compilation tools, release 13.0, V13.0.88
// Based on NVVM 20.0.0
//

.version 9.0
.target sm_100
.address_size 64

	// .globl	_Z12normalize_v1IhfEvPT0_PT_S1_S1_mmmm

.visible .entry _Z12normalize_v1IhfEvPT0_PT_S1_S1_mmmm(
	.param .u64 .ptr .align 1 _Z12normalize_v1IhfEvPT0_PT_S1_S1_mmmm_param_0,
	.param .u64 .ptr .align 1 _Z12normalize_v1IhfEvPT0_PT_S1_S1_mmmm_param_1,
	.param .u64 .ptr .align 1 _Z12normalize_v1IhfEvPT0_PT_S1_S1_mmmm_param_2,
	.param .u64 .ptr .align 1 _Z12normalize_v1IhfEvPT0_PT_S1_S1_mmmm_param_3,
	.param .u64 _Z12normalize_v1IhfEvPT0_PT_S1_S1_mmmm_param_4,
	.param .u64 _Z12normalize_v1IhfEvPT0_PT_S1_S1_mmmm_param_5,
	.param .u64 _Z12normalize_v1IhfEvPT0_PT_S1_S1_mmmm_param_6,
	.param .u64 _Z12normalize_v1IhfEvPT0_PT_S1_S1_mmmm_param_7
)
{
	.reg .pred 	%p<12>;
	.reg .b16 	%rs<16>;
	.reg .b32 	%r<5>;
	.reg .b32 	%f<76>;
	.reg .b64 	%rd<124>;

	ld.param.u64 	%rd54, [_Z12normalize_v1IhfEvPT0_PT_S1_S1_mmmm_param_0];
	ld.param.u64 	%rd55, [_Z12normalize_v1IhfEvPT0_PT_S1_S1_mmmm_param_1];
	ld.param.u64 	%rd56, [_Z12normalize_v1IhfEvPT0_PT_S1_S1_mmmm_param_2];
	ld.param.u64 	%rd57, [_Z12normalize_v1IhfEvPT0_PT_S1_S1_mmmm_param_3];
	ld.param.u64 	%rd50, [_Z12normalize_v1IhfEvPT0_PT_S1_S1_mmmm_param_4];
	ld.param.u64 	%rd51, [_Z12normalize_v1IhfEvPT0_PT_S1_S1_mmmm_param_5];
	ld.param.u64 	%rd52, [_Z12normalize_v1IhfEvPT0_PT_S1_S1_mmmm_param_6];
	ld.param.u64 	%rd53, [_Z12normalize_v1IhfEvPT0_PT_S1_S1_mmmm_param_7];
	cvta.to.global.u64 	%rd1, %rd54;
	cvta.to.global.u64 	%rd2, %rd57;
	cvta.to.global.u64 	%rd3, %rd56;
	cvta.to.global.u64 	%rd4, %rd55;
	setp.eq.s64 	%p1, %rd50, 0;
	@%p1 bra 	$L__BB0_16;
	setp.eq.s64 	%p2, %rd51, 0;
	mov.u32 	%r1, %tid.x;
	mov.u32 	%r2, %ntid.x;
	mov.u32 	%r3, %ctaid.x;
	mad.lo.s32 	%r4, %r3, %r2, %r1;
	cvt.s64.s32 	%rd5, %r4;
	mul.lo.s64 	%rd6, %rd53, %rd52;
	@%p2 bra 	$L__BB0_16;
	and.b64  	%rd7, %rd51, 7;
	add.s64 	%rd8, %rd7, -1;
	and.b64  	%rd9, %rd51, 3;
	and.b64  	%rd10, %rd51, -8;
	and.b64  	%rd11, %rd51, 1;
	mul.lo.s64 	%rd12, %rd6, %rd51;
	shl.b64 	%rd13, %rd6, 3;
	add.s64 	%rd14, %rd2, 16;
	shl.b64 	%rd15, %rd6, 5;
	mul.lo.s64 	%rd16, %rd6, 28;
	mul.lo.s64 	%rd17, %rd6, 24;
	mul.lo.s64 	%rd18, %rd6, 20;
	shl.b64 	%rd19, %rd6, 4;
	mul.lo.s64 	%rd20, %rd6, 12;
	shl.b64 	%rd21, %rd6, 2;
	mov.b64 	%rd115, 0;
$L__BB0_3:
	setp.lt.u64 	%p3, %rd6, %rd5;
	mul.lo.s64 	%rd23, %rd115, %rd51;
	@%p3 bra 	$L__BB0_16;
	setp.lt.u64 	%p4, %rd51, 8;
	mov.b64 	%rd122, 0;
	@%p4 bra 	$L__BB0_7;
	add.s64 	%rd116, %rd3, 16;
	mad.lo.s64 	%rd25, %rd12, %rd115, %rd5;
	add.s64 	%rd60, %rd23, 7;
	mad.lo.s64 	%rd26, %rd6, %rd60, %rd5;
	add.s64 	%rd61, %rd23, 6;
	mad.lo.s64 	%rd27, %rd6, %rd61, %rd5;
	add.s64 	%rd62, %rd23, 5;
	mad.lo.s64 	%rd28, %rd6, %rd62, %rd5;
	add.s64 	%rd63, %rd23, 4;
	mad.lo.s64 	%rd29, %rd6, %rd63, %rd5;
	add.s64 	%rd64, %rd23, 3;
	mad.lo.s64 	%rd30, %rd6, %rd64, %rd5;
	add.s64 	%rd65, %rd23, 2;
	mad.lo.s64 	%rd31, %rd6, %rd65, %rd5;
	mad.lo.s64 	%rd66, %rd6, %rd23, %rd6;
	add.s64 	%rd32, %rd5, %rd66;
	shl.b64 	%rd67, %rd25, 2;
	add.s64 	%rd117, %rd1, %rd67;
	mov.u64 	%rd118, %rd14;
	mov.u64 	%rd119, %rd4;
	mov.u64 	%rd120, %rd10;
$L__BB0_6:
	.pragma "nounroll";
	add.s64 	%rd68, %rd119, %rd25;
	ld.global.u8 	%rs1, [%rd68];
	cvt.rn.f32.u16 	%f1, %rs1;
	ld.global.f32 	%f2, [%rd116+-16];
	sub.f32 	%f3, %f1, %f2;
	ld.global.f32 	%f4, [%rd118+-16];
	div.rn.f32 	%f5, %f3, %f4;
	st.global.f32 	[%rd117], %f5;
	add.s64 	%rd69, %rd119, %rd32;
	ld.global.u8 	%rs2, [%rd69];
	cvt.rn.f32.u16 	%f6, %rs2;
	ld.global.f32 	%f7, [%rd116+-12];
	sub.f32 	%f8, %f6, %f7;
	ld.global.f32 	%f9, [%rd118+-12];
	div.rn.f32 	%f10, %f8, %f9;
	add.s64 	%rd70, %rd117, %rd21;
	st.global.f32 	[%rd70], %f10;
	add.s64 	%rd71, %rd119, %rd31;
	ld.global.u8 	%rs3, [%rd71];
	cvt.rn.f32.u16 	%f11, %rs3;
	ld.global.f32 	%f12, [%rd116+-8];
	sub.f32 	%f13, %f11, %f12;
	ld.global.f32 	%f14, [%rd118+-8];
	div.rn.f32 	%f15, %f13, %f14;
	add.s64 	%rd72, %rd117, %rd13;
	st.global.f32 	[%rd72], %f15;
	add.s64 	%rd73, %rd119, %rd30;
	ld.global.u8 	%rs4, [%rd73];
	cvt.rn.f32.u16 	%f16, %rs4;
	ld.global.f32 	%f17, [%rd116+-4];
	sub.f32 	%f18, %f16, %f17;
	ld.global.f32 	%f19, [%rd118+-4];
	div.rn.f32 	%f20, %f18, %f19;
	add.s64 	%rd74, %rd117, %rd20;
	st.global.f32 	[%rd74], %f20;
	add.s64 	%rd75, %rd119, %rd29;
	ld.global.u8 	%rs5, [%rd75];
	cvt.rn.f32.u16 	%f21, %rs5;
	ld.global.f32 	%f22, [%rd116];
	sub.f32 	%f23, %f21, %f22;
	ld.global.f32 	%f24, [%rd118];
	div.rn.f32 	%f25, %f23, %f24;
	add.s64 	%rd76, %rd117, %rd19;
	st.global.f32 	[%rd76], %f25;
	add.s64 	%rd77, %rd119, %rd28;
	ld.global.u8 	%rs6, [%rd77];
	cvt.rn.f32.u16 	%f26, %rs6;
	ld.global.f32 	%f27, [%rd116+4];
	sub.f32 	%f28, %f26, %f27;
	ld.global.f32 	%f29, [%rd118+4];
	div.rn.f32 	%f30, %f28, %f29;
	add.s64 	%rd78, %rd117, %rd18;
	st.global.f32 	[%rd78], %f30;
	add.s64 	%rd79, %rd119, %rd27;
	ld.global.u8 	%rs7, [%rd79];
	cvt.rn.f32.u16 	%f31, %rs7;
	ld.global.f32 	%f32, [%rd116+8];
	sub.f32 	%f33, %f31, %f32;
	ld.global.f32 	%f34, [%rd118+8];
	div.rn.f32 	%f35, %f33, %f34;
	add.s64 	%rd80, %rd117, %rd17;
	st.global.f32 	[%rd80], %f35;
	add.s64 	%rd81, %rd119, %rd26;
	ld.global.u8 	%rs8, [%rd81];
	cvt.rn.f32.u16 	%f36, %rs8;
	ld.global.f32 	%f37, [%rd116+12];
	sub.f32 	%f38, %f36, %f37;
	ld.global.f32 	%f39, [%rd118+12];
	div.rn.f32 	%f40, %f38, %f39;
	add.s64 	%rd82, %rd117, %rd16;
	st.global.f32 	[%rd82], %f40;
	add.s64 	%rd120, %rd120, -8;
	add.s64 	%rd119, %rd119, %rd13;
	add.s64 	%rd118, %rd118, 32;
	add.s64 	%rd117, %rd117, %rd15;
	add.s64 	%rd116, %rd116, 32;
	setp.ne.s64 	%p5, %rd120, 0;
	mov.u64 	%rd122, %rd10;
	@%p5 bra 	$L__BB0_6;
$L__BB0_7:
	setp.eq.s64 	%p6, %rd7, 0;
	@%p6 bra 	$L__BB0_15;
	setp.lt.u64 	%p7, %rd8, 3;
	@%p7 bra 	$L__BB0_10;
	add.s64 	%rd83, %rd122, %rd23;
	mad.lo.s64 	%rd84, %rd6, %rd83, %rd5;
	add.s64 	%rd85, %rd4, %rd84;
	ld.global.u8 	%rs9, [%rd85];
	cvt.rn.f32.u16 	%f41, %rs9;
	shl.b64 	%rd86, %rd122, 2;
	add.s64 	%rd87, %rd3, %rd86;
	ld.global.f32 	%f42, [%rd87];
	sub.f32 	%f43, %f41, %f42;
	add.s64 	%rd88, %rd2, %rd86;
	ld.global.f32 	%f44, [%rd88];
	div.rn.f32 	%f45, %f43, %f44;
	shl.b64 	%rd89, %rd84, 2;
	add.s64 	%rd90, %rd1, %rd89;
	st.global.f32 	[%rd90], %f45;
	add.s64 	%rd91, %rd85, %rd6;
	ld.global.u8 	%rs10, [%rd91];
	cvt.rn.f32.u16 	%f46, %rs10;
	ld.global.f32 	%f47, [%rd87+4];
	sub.f32 	%f48, %f46, %f47;
	ld.global.f32 	%f49, [%rd88+4];
	div.rn.f32 	%f50, %f48, %f49;
	add.s64 	%rd92, %rd90, %rd21;
	st.global.f32 	[%rd92], %f50;
	add.s64 	%rd93, %rd91, %rd6;
	ld.global.u8 	%rs11, [%rd93];
	cvt.rn.f32.u16 	%f51, %rs11;
	ld.global.f32 	%f52, [%rd87+8];
	sub.f32 	%f53, %f51, %f52;
	ld.global.f32 	%f54, [%rd88+8];
	div.rn.f32 	%f55, %f53, %f54;
	add.s64 	%rd94, %rd92, %rd21;
	st.global.f32 	[%rd94], %f55;
	add.s64 	%rd95, %rd93, %rd6;
	ld.global.u8 	%rs12, [%rd95];
	cvt.rn.f32.u16 	%f56, %rs12;
	ld.global.f32 	%f57, [%rd87+12];
	sub.f32 	%f58, %f56, %f57;
	ld.global.f32 	%f59, [%rd88+12];
	div.rn.f32 	%f60, %f58, %f59;
	add.s64 	%rd96, %rd94, %rd21;
	st.global.f32 	[%rd96], %f60;
	add.s64 	%rd122, %rd122, 4;
$L__BB0_10:
	setp.eq.s64 	%p8, %rd9, 0;
	@%p8 bra 	$L__BB0_15;
	setp.eq.s64 	%p9, %rd9, 1;
	@%p9 bra 	$L__BB0_13;
	add.s64 	%rd97, %rd122, %rd23;
	mad.lo.s64 	%rd98, %rd6, %rd97, %rd5;
	add.s64 	%rd99, %rd4, %rd98;
	ld.global.u8 	%rs13, [%rd99];
	cvt.rn.f32.u16 	%f61, %rs13;
	shl.b64 	%rd100, %rd122, 2;
	add.s64 	%rd101, %rd3, %rd100;
	ld.global.f32 	%f62, [%rd101];
	sub.f32 	%f63, %f61, %f62;
	add.s64 	%rd102, %rd2, %rd100;
	ld.global.f32 	%f64, [%rd102];
	div.rn.f32 	%f65, %f63, %f64;
	shl.b64 	%rd103, %rd98, 2;
	add.s64 	%rd104, %rd1, %rd103;
	st.global.f32 	[%rd104], %f65;
	add.s64 	%rd105, %rd99, %rd6;
	ld.global.u8 	%rs14, [%rd105];
	cvt.rn.f32.u16 	%f66, %rs14;
	ld.global.f32 	%f67, [%rd101+4];
	sub.f32 	%f68, %f66, %f67;
	ld.global.f32 	%f69, [%rd102+4];
	div.rn.f32 	%f70, %f68, %f69;
	add.s64 	%rd106, %rd104, %rd21;
	st.global.f32 	[%rd106], %f70;
	add.s64 	%rd122, %rd122, 2;
$L__BB0_13:
	setp.eq.s64 	%p10, %rd11, 0;
	@%p10 bra 	$L__BB0_15;
	add.s64 	%rd107, %rd122, %rd23;
	mad.lo.s64 	%rd108, %rd6, %rd107, %rd5;
	add.s64 	%rd109, %rd4, %rd108;
	ld.global.u8 	%rs15, [%rd109];
	cvt.rn.f32.u16 	%f71, %rs15;
	shl.b64 	%rd110, %rd122, 2;
	add.s64 	%rd111, %rd3, %rd110;
	ld.global.f32 	%f72, [%rd111];
	sub.f32 	%f73, %f71, %f72;
	add.s64 	%rd112, %rd2, %rd110;
	ld.global.f32 	%f74, [%rd112];
	div.rn.f32 	%f75, %f73, %f74;
	shl.b64 	%rd113, %rd108, 2;
	add.s64 	%rd114, %rd1, %rd113;
	st.global.f32 	[%rd114], %f75;
$L__BB0_15:
	add.s64 	%rd115, %rd115, 1;
	setp.ne.s64 	%p11, %rd115, %rd50;
	@%p11 bra 	$L__BB0_3;
$L__BB0_16:
	ret;

}


// ===== COMPILED SASS (sm_100) =====

	.target	sm_100

	.elftype	@"ET_EXEC"


//--------------------- .note.nv.tkinfo           --------------------------
	.section	.note.nv.tkinfo,"",@"SHT_NOTE"
	.sectionflags	@"SHF_NOTE_NV_TKINFO"
	.tkinfo
        /*0018*/ 	.word	0x00000002
        /*0030*/ 	.string	""
        /*0030*/ 	.string	"ptxas"
        /*0030*/ 	.string	"Cuda compilation tools, release 13.0, V13.0.88"
        /*0030*/ 	.string	"Build cuda_13.0.r13.0/compiler.36424714_0"
        /*0030*/ 	.string	"-arch sm_100 -m 64 "



//--------------------- .note.nv.cuinfo           --------------------------
	.section	.note.nv.cuinfo,"",@"SHT_NOTE"
	.sectionflags	@"SHF_NOTE_NV_CUINFO"
        /*0018*/ 	.short	0x0002
        /*001a*/ 	.short	0x0064
        /*001c*/ 	.short	0x0082
	.zero		2


//--------------------- .nv.info                  --------------------------
	.section	.nv.info,"",@"SHT_CUDA_INFO"
	.align	4


	//----- nvinfo : EIATTR_REGCOUNT
	.align		4
        /*0000*/ 	.byte	0x04, 0x2f
        /*0002*/ 	.short	(.L_1 - .L_0)
	.align		4
.L_0:
        /*0004*/ 	.word	index@(_Z12normalize_v1IhfEvPT0_PT_S1_S1_mmmm)
        /*0008*/ 	.word	0x00000028


	//----- nvinfo : EIATTR_FRAME_SIZE
	.align		4
.L_1:
        /*000c*/ 	.byte	0x04, 0x11
        /*000e*/ 	.short	(.L_3 - .L_2)
	.align		4
.L_2:
        /*0010*/ 	.word	index@($__internal_0_$__cuda_sm3x_div_rn_noftz_f32_slowpath)
        /*0014*/ 	.word	0x00000000


	//----- nvinfo : EIATTR_FRAME_SIZE
	.align		4
.L_3:
        /*0018*/ 	.byte	0x04, 0x11
        /*001a*/ 	.short	(.L_5 - .L_4)
	.align		4
.L_4:
        /*001c*/ 	.word	index@(_Z12normalize_v1IhfEvPT0_PT_S1_S1_mmmm)
        /*0020*/ 	.word	0x00000000


	//----- nvinfo : EIATTR_MIN_STACK_SIZE
	.align		4
.L_5:
        /*0024*/ 	.byte	0x04, 0x12
        /*0026*/ 	.short	(.L_7 - .L_6)
	.align		4
.L_6:
        /*0028*/ 	.word	index@(_Z12normalize_v1IhfEvPT0_PT_S1_S1_mmmm)
        /*002c*/ 	.word	0x00000000
.L_7:


//--------------------- .nv.compat                --------------------------
	.section	.nv.compat,"",@"SHT_CUDA_COMPAT_INFO"
	.align	4
        /*0000*/ 	.byte	0x02, 0x09, 0x00, 0x00, 0x02, 0x02, 0x01, 0x00, 0x02, 0x05, 0x05, 0x00, 0x03, 0x07, 0x01, 0x01
        /*0010*/ 	.byte	0x02, 0x03, 0x00, 0x00, 0x02, 0x06, 0x01, 0x00, 0x04, 0x0b, 0x08, 0x00, 0x01, 0x00, 0x00, 0x00
        /*0020*/ 	.byte	0x00, 0x00, 0x00, 0x00


//--------------------- .nv.info._Z12normalize_v1IhfEvPT0_PT_S1_S1_mmmm --------------------------
	.section	.nv.info._Z12normalize_v1IhfEvPT0_PT_S1_S1_mmmm,"",@"SHT_CUDA_INFO"
	.sectionflags	@""
	.align	4


	//----- nvinfo : EIATTR_CUDA_API_VERSION
	.align		4
        /*0000*/ 	.byte	0x04, 0x37
        /*0002*/ 	.short	(.L_9 - .L_8)
.L_8:
        /*0004*/ 	.word	0x00000082


	//----- nvinfo : EIATTR_KPARAM_INFO
	.align		4
.L_9:
        /*0008*/ 	.byte	0x04, 0x17
        /*000a*/ 	.short	(.L_11 - .L_10)
.L_10:
        /*000c*/ 	.word	0x00000000
        /*0010*/ 	.short	0x0007
        /*0012*/ 	.short	0x0038
        /*0014*/ 	.byte	0x00, 0xf0, 0x21, 0x00


	//----- nvinfo : EIATTR_KPARAM_INFO
	.align		4
.L_11:
        /*0018*/ 	.byte	0x04, 0x17
        /*001a*/ 	.short	(.L_13 - .L_12)
.L_12:
        /*001c*/ 	.word	0x00000000
        /*0020*/ 	.short	0x0006
        /*0022*/ 	.short	0x0030
        /*0024*/ 	.byte	0x00, 0xf0, 0x21, 0x00


	//----- nvinfo : EIATTR_KPARAM_INFO
	.align		4
.L_13:
        /*0028*/ 	.byte	0x04, 0x17
        /*002a*/ 	.short	(.L_15 - .L_14)
.L_14:
        /*002c*/ 	.word	0x00000000
        /*0030*/ 	.short	0x0005
        /*0032*/ 	.short	0x0028
        /*0034*/ 	.byte	0x00, 0xf0, 0x21, 0x00


	//----- nvinfo : EIATTR_KPARAM_INFO
	.align		4
.L_15:
        /*0038*/ 	.byte	0x04, 0x17
        /*003a*/ 	.short	(.L_17 - .L_16)
.L_16:
        /*003c*/ 	.word	0x00000000
        /*0040*/ 	.short	0x0004
        /*0042*/ 	.short	0x0020
        /*0044*/ 	.byte	0x00, 0xf0, 0x21, 0x00


	//----- nvinfo : EIATTR_KPARAM_INFO
	.align		4
.L_17:
        /*0048*/ 	.byte	0x04, 0x17
        /*004a*/ 	.short	(.L_19 - .L_18)
.L_18:
        /*004c*/ 	.word	0x00000000
        /*0050*/ 	.short	0x0003
        /*0052*/ 	.short	0x0018
        /*0054*/ 	.byte	0x00, 0xf5, 0x21, 0x00


	//----- nvinfo : EIATTR_KPARAM_INFO
	.align		4
.L_19:
        /*0058*/ 	.byte	0x04, 0x17
        /*005a*/ 	.short	(.L_21 - .L_20)
.L_20:
        /*005c*/ 	.word	0x00000000
        /*0060*/ 	.short	0x0002
        /*0062*/ 	.short	0x0010
        /*0064*/ 	.byte	0x00, 0xf5, 0x21, 0x00


	//----- nvinfo : EIATTR_KPARAM_INFO
	.align		4
.L_21:
        /*0068*/ 	.byte	0x04, 0x17
        /*006a*/ 	.short	(.L_23 - .L_22)
.L_22:
        /*006c*/ 	.word	0x00000000
        /*0070*/ 	.short	0x0001
        /*0072*/ 	.short	0x0008
        /*0074*/ 	.byte	0x00, 0xf5, 0x21, 0x00


	//----- nvinfo : EIATTR_KPARAM_INFO
	.align		4
.L_23:
        /*0078*/ 	.byte	0x04, 0x17
        /*007a*/ 	.short	(.L_25 - .L_24)
.L_24:
        /*007c*/ 	.word	0x00000000
        /*0080*/ 	.short	0x0000
        /*0082*/ 	.short	0x0000
        /*0084*/ 	.byte	0x00, 0xf5, 0x21, 0x00


	//----- nvinfo : EIATTR_SPARSE_MMA_MASK
	.align		4
.L_25:
        /*0088*/ 	.byte	0x03, 0x50
        /*008a*/ 	.short	0x0000


	//----- nvinfo : EIATTR_MAXREG_COUNT
	.align		4
        /*008c*/ 	.byte	0x03, 0x1b
        /*008e*/ 	.short	0x00ff


	//----- nvinfo : EIATTR_MERCURY_ISA_VERSION
	.align		4
        /*0090*/ 	.byte	0x03, 0x5f
        /*0092*/ 	.short	0x0101


	//----- nvinfo : EIATTR_VRC_CTA_INIT_COUNT
	.align		4
        /*0094*/ 	.byte	0x02, 0x4a
	.zero		1
	.zero		1


	//----- nvinfo : EIATTR_EXIT_INSTR_OFFSETS
	.align		4
        /*0098*/ 	.byte	0x04, 0x1c
        /*009a*/ 	.short	(.L_27 - .L_26)


	//   ....[0]....
.L_26:
        /*009c*/ 	.word	0x00000040


	//   ....[1]....
        /*00a0*/ 	.word	0x000000b0


	//   ....[2]....
        /*00a4*/ 	.word	0x000002b0


	//   ....[3]....
        /*00a8*/ 	.word	0x000026a0


	//----- nvinfo : EIATTR_CRS_STACK_SIZE
	.align		4
.L_27:
        /*00ac*/ 	.byte	0x04, 0x1e
        /*00ae*/ 	.short	(.L_29 - .L_28)
.L_28:
        /*00b0*/ 	.word	0x00000000


	//----- nvinfo : EIATTR_CBANK_PARAM_SIZE
	.align		4
.L_29:
        /*00b4*/ 	.byte	0x03, 0x19
        /*00b6*/ 	.short	0x0040


	//----- nvinfo : EIATTR_PARAM_CBANK
	.align		4
        /*00b8*/ 	.byte	0x04, 0x0a
        /*00ba*/ 	.short	(.L_31 - .L_30)
	.align		4
.L_30:
        /*00bc*/ 	.word	index@(.nv.constant0._Z12normalize_v1IhfEvPT0_PT_S1_S1_mmmm)
        /*00c0*/ 	.short	0x0380
        /*00c2*/ 	.short	0x0040


	//----- nvinfo : EIATTR_SW_WAR
	.align		4
.L_31:
        /*00c4*/ 	.byte	0x04, 0x36
        /*00c6*/ 	.short	(.L_33 - .L_32)
.L_32:
        /*00c8*/ 	.word	0x00000008
.L_33:


//--------------------- .nv.callgraph             --------------------------
	.section	.nv.callgraph,"",@"SHT_CUDA_CALLGRAPH"
	.align	4
	.sectionentsize	8
	.align		4
        /*0000*/ 	.word	0x00000000
	.align		4
        /*0004*/ 	.word	0xffffffff
	.align		4
        /*0008*/ 	.word	0x00000000
	.align		4
        /*000c*/ 	.word	0xfffffffe
	.align		4
        /*0010*/ 	.word	0x00000000
	.align		4
        /*0014*/ 	.word	0xfffffffd
	.align		4
        /*0018*/ 	.word	0x00000000
	.align		4
        /*001c*/ 	.word	0xfffffffc


//--------------------- .text._Z12normalize_v1IhfEvPT0_PT_S1_S1_mmmm --------------------------
	.section	.text._Z12normalize_v1IhfEvPT0_PT_S1_S1_mmmm,"ax",@progbits
	.align	128
        .global         _Z12normalize_v1IhfEvPT0_PT_S1_S1_mmmm
        .type           _Z12normalize_v1IhfEvPT0_PT_S1_S1_mmmm,@function
        .size           _Z12normalize_v1IhfEvPT0_PT_S1_S1_mmmm,(.L_x_48 - _Z12normalize_v1IhfEvPT0_PT_S1_S1_mmmm)
        .other          _Z12normalize_v1IhfEvPT0_PT_S1_S1_mmmm,@"STO_CUDA_ENTRY STV_DEFAULT"
_Z12normalize_v1IhfEvPT0_PT_S1_S1_mmmm:
.text._Z12normalize_v1IhfEvPT0_PT_S1_S1_mmmm:
[----:B------:R-:W-:Y:S01]  /*0000*/  LDC R1, c[0x0][0x37c] ;  /* 0x0000df00ff017b82 */ /* 0x000fe20000000800 */
[----:B------:R-:W0:Y:S02]  /*0010*/  LDCU.64 UR4, c[0x0][0x3a0] ;  /* 0x00007400ff0477ac */ /* 0x000e240008000a00 */
[----:B0-----:R-:W-:-:S04]  /*0020*/  ISETP.NE.U32.AND P0, PT, RZ, UR4, PT ;  /* 0x00000004ff007c0c */ /* 0x001fc8000bf05070 */
[----:B------:R-:W-:-:S13]  /*0030*/  ISETP.NE.AND.EX P0, PT, RZ, UR5, PT, P0 ;  /* 0x00000005ff007c0c */ /* 0x000fda000bf05300 */
[----:B------:R-:W-:Y:S05]  /*0040*/  @!P0 EXIT ;  /* 0x000000000000894d */ /* 0x000fea0003800000 */
[----:B------:R-:W0:Y:S01]  /*0050*/  LDCU.64 UR6, c[0x0][0x3a8] ;  /* 0x00007500ff0677ac */ /* 0x000e220008000a00 */
[----:B------:R-:W1:Y:S01]  /*0060*/  S2R R24, SR_TID.X ;  /* 0x0000000000187919 */ /* 0x000e620000002100 */
[----:B------:R-:W2:Y:S01]  /*0070*/  LDCU.128 UR8, c[0x0][0x3b0] ;  /* 0x00007600ff0877ac */ /* 0x000ea20008000c00 */
[----:B------:R-:W3:Y:S01]  /*0080*/  S2R R25, SR_CTAID.X ;  /* 0x0000000000197919 */ /* 0x000ee20000002500 */
[----:B0-----:R-:W-:-:S04]  /*0090*/  ISETP.NE.U32.AND P0, PT, RZ, UR6, PT ;  /* 0x00000006ff007c0c */ /* 0x001fc8000bf05070 */
[----:B------:R-:W-:-:S13]  /*00a0*/  ISETP.NE.AND.EX P0, PT, RZ, UR7, PT, P0 ;  /* 0x00000007ff007c0c */ /* 0x000fda000bf05300 */
[----:B-123--:R-:W-:Y:S05]  /*00b0*/  @!P0 EXIT ;  /* 0x000000000000894d */ /* 0x00efea0003800000 */
[----:B------:R-:W0:Y:S01]  /*00c0*/  LDCU.64 UR16, c[0x0][0x398] ;  /* 0x00007300ff1077ac */ /* 0x000e220008000a00 */
[----:B------:R-:W1:Y:S01]  /*00d0*/  LDCU UR5, c[0x0][0x360] ;  /* 0x00006c00ff0577ac */ /* 0x000e620008000800 */
[----:B------:R-:W-:Y:S02]  /*00e0*/  UIMAD UR4, UR11, UR8, URZ ;  /* 0x000000080b0472a4 */ /* 0x000fe4000f8e02ff */
[----:B------:R-:W-:Y:S02]  /*00f0*/  UIMAD.WIDE.U32 UR14, UR10, UR8, URZ ;  /* 0x000000080a0e72a5 */ /* 0x000fe4000f8e00ff */
[----:B------:R-:W-:Y:S02]  /*0100*/  UIMAD UR4, UR10, UR9, UR4 ;  /* 0x000000090a0472a4 */ /* 0x000fe4000f8e0204 */
[----:B------:R-:W-:Y:S02]  /*0110*/  ULOP3.LUT UR32, UR6, 0x7, URZ, 0xc0, !UPT ;  /* 0x0000000706207892 */ /* 0x000fe4000f8ec0ff */
[----:B------:R-:W-:-:S02]  /*0120*/  UIADD3 UR21, UPT, UPT, UR15, UR4, URZ ;  /* 0x000000040f157290 */ /* 0x000fc4000fffe0ff */
[----:B0-----:R-:W-:Y:S02]  /*0130*/  UIADD3 UR18, UP0, UPT, UR16, 0x10, URZ ;  /* 0x0000001010127890 */ /* 0x001fe4000ff1e0ff */
[----:B------:R-:W-:Y:S01]  /*0140*/  UIMAD UR4, UR21, UR6, URZ ;  /* 0x00000006150472a4 */ /* 0x000fe2000f8e02ff */
[----:B-1----:R-:W-:Y:S01]  /*0150*/  IMAD R24, R25, UR5, R24 ;  /* 0x0000000519187c24 */ /* 0x002fe2000f8e0218 */
[----:B------:R-:W-:Y:S02]  /*0160*/  UIMAD.WIDE.U32 UR12, UR14, UR6, URZ ;  /* 0x000000060e0c72a5 */ /* 0x000fe4000f8e00ff */
[----:B------:R-:W-:Y:S02]  /*0170*/  UIMAD UR4, UR14, UR7, UR4 ;  /* 0x000000070e0472a4 */ /* 0x000fe4000f8e0204 */
[----:B------:R-:W-:Y:S01]  /*0180*/  UIADD3.X UR20, UPT, UPT, URZ, UR17, URZ, UP0, !UPT ;  /* 0x00000011ff147290 */ /* 0x000fe200087fe4ff */
[----:B------:R-:W-:Y:S01]  /*0190*/  SHF.R.S32.HI R25, RZ, 0x1f, R24 ;  /* 0x0000001fff197819 */ /* 0x000fe20000011418 */
[----:B------:R-:W-:-:S02]  /*01a0*/  UIADD3 UR37, UP0, UPT, UR32, -0x1, URZ ;  /* 0xffffffff20257890 */ /* 0x000fc4000ff1e0ff */
[----:B------:R-:W-:Y:S02]  /*01b0*/  UIADD3 UR22, UPT, UPT, UR13, UR4, URZ ;  /* 0x000000040d167290 */ /* 0x000fe4000fffe0ff */
[----:B------:R-:W-:Y:S02]  /*01c0*/  ULOP3.LUT UR31, UR6, 0x3, URZ, 0xc0, !UPT ;  /* 0x00000003061f7892 */ /* 0x000fe4000f8ec0ff */
[----:B------:R-:W-:Y:S02]  /*01d0*/  ULOP3.LUT UR19, UR6, 0xfffffff8, URZ, 0xc0, !UPT ;  /* 0xfffffff806137892 */ /* 0x000fe4000f8ec0ff */
[----:B------:R-:W-:Y:S02]  /*01e0*/  USHF.L.U32 UR33, UR14, 0x3, URZ ;  /* 0x000000030e217899 */ /* 0x000fe400080006ff */
[----:B------:R-:W-:Y:S01]  /*01f0*/  USHF.L.U32 UR36, UR14, 0x2, URZ ;  /* 0x000000020e247899 */ /* 0x000fe200080006ff */
[----:B------:R-:W0:Y:S01]  /*0200*/  LDCU.64 UR26, c[0x0][0x358] ;  /* 0x00006b00ff1a77ac */ /* 0x000e220008000a00 */
[----:B------:R-:W-:-:S02]  /*0210*/  USHF.L.U64.HI UR38, UR14, 0x3, UR21 ;  /* 0x000000030e267899 */ /* 0x000fc40008010215 */
[----:B------:R-:W-:Y:S02]  /*0220*/  USHF.L.U64.HI UR39, UR14, 0x5, UR21 ;  /* 0x000000050e277899 */ /* 0x000fe40008010215 */
[----:B------:R-:W-:Y:S02]  /*0230*/  USHF.L.U64.HI UR40, UR14, 0x4, UR21 ;  /* 0x000000040e287899 */ /* 0x000fe40008010215 */
[----:B------:R-:W-:Y:S02]  /*0240*/  USHF.L.U64.HI UR41, UR14, 0x2, UR21 ;  /* 0x000000020e297899 */ /* 0x000fe40008010215 */
[----:B------:R-:W-:Y:S01]  /*0250*/  UIADD3.X UR42, UPT, UPT, URZ, -0x1, URZ, UP0, !UPT ;  /* 0xffffffffff2a7890 */ /* 0x000fe200087fe4ff */
[----:B------:R-:W-:Y:S01]  /*0260*/  UMOV UR4, URZ ;  /* 0x000000ff00047c82 */ /* 0x000fe20008000000 */
[----:B------:R-:W-:-:S10]  /*0270*/  UMOV UR5, URZ ;  /* 0x000000ff00057c82 */ /* 0x000fd40008000000 */
.L_x_35:
[----:B-1234-:R-:W-:Y:S01]  /*0280*/  IMAD.U32 R3, RZ, RZ, UR21 ;  /* 0x00000015ff037e24 */ /* 0x01efe2000f8e00ff */
[----:B------:R-:W-:-:S04]  /*0290*/  ISETP.LE.U32.AND P0, PT, R24, UR14, PT ;  /* 0x0000000e18007c0c */ /* 0x000fc8000bf03070 */
[----:B------:R-:W-:-:S13]  /*02a0*/  ISETP.GE.U32.AND.EX P0, PT, R3, R25, PT, P0 ;  /* 0x000000190300720c */ /* 0x000fda0003f06100 */
[----:B0-----:R-:W-:Y:S05]  /*02b0*/  @!P0 EXIT ;  /* 0x000000000000894d */ /* 0x001fea0003800000 */
[----:B------:R-:W0:Y:S01]  /*02c0*/  LDCU.64 UR8, c[0x0][0x3a8] ;  /* 0x00007500ff0877ac */ /* 0x000e220008000a00 */
[----:B------:R-:W-:Y:S01]  /*02d0*/  UMOV UR7, URZ ;  /* 0x000000ff00077c82 */ /* 0x000fe20008000000 */
[----:B0-----:R-:W-:Y:S02]  /*02e0*/  UISETP.GE.U32.AND UP0, UPT, UR8, 0x8, UPT ;  /* 0x000000080800788c */ /* 0x001fe4000bf06070 */
[----:B------:R-:W-:Y:S02]  /*02f0*/  UIMAD UR6, UR5, UR8, URZ ;  /* 0x00000008050672a4 */ /* 0x000fe4000f8e02ff */
[----:B------:R-:W-:Y:S02]  /*0300*/  UISETP.GE.U32.AND.EX UP0, UPT, UR9, URZ, UPT, UP0 ;  /* 0x000000ff0900728c */ /* 0x000fe4000bf06100 */
[----:B------:R-:W-:Y:S02]  /*0310*/  UIMAD UR6, UR4, UR9, UR6 ;  /* 0x00000009040672a4 */ /* 0x000fe4000f8e0206 */
[----:B------:R-:W-:-:S04]  /*0320*/  UIMAD.WIDE.U32 UR16, UR4, UR8, URZ ;  /* 0x00000008041072a5 */ /* 0x000fc8000f8e00ff */
[----:B------:R-:W-:-:S03]  /*0330*/  UIADD3 UR23, UPT, UPT, UR17, UR6, URZ ;  /* 0x0000000611177290 */ /* 0x000fc6000fffe0ff */
[----:B------:R-:W-:Y:S01]  /*0340*/  UMOV UR6, URZ ;  /* 0x000000ff00067c82 */ /* 0x000fe20008000000 */
[----:B------:R-:W-:Y:S08]  /*0350*/  BRA.U !UP0, `(.L_x_0) ;  /* 0x0000001108e07547 */ /* 0x000ff0000b800000 */
[----:B------:R-:W0:Y:S01]  /*0360*/  LDCU.64 UR6, c[0x0][0x390] ;  /* 0x00007200ff0677ac */ /* 0x000e220008000a00 */
[----:B------:R-:W-:Y:S01]  /*0370*/  IMAD.U32 R23, RZ, RZ, UR4 ;  /* 0x00000004ff177e24 */ /* 0x000fe2000f8e00ff */
[----:B------:R-:W1:Y:S03]  /*0380*/  LDCU.64 UR46, c[0x0][0x380] ;  /* 0x00007000ff2e77ac */ /* 0x000e660008000a00 */
[----:B------:R-:W-:Y:S01]  /*0390*/  IMAD.WIDE.U32 R22, R23, UR12, R24 ;  /* 0x0000000c17167c25 */ /* 0x000fe2000f8e0018 */
[----:B------:R-:W-:Y:S02]  /*03a0*/  UIADD3 UR59, UP0, UPT, UR16, 0x7, URZ ;  /* 0x00000007103b7890 */ /* 0x000fe4000ff1e0ff */
[----:B------:R-:W-:Y:S02]  /*03b0*/  UIADD3 UR56, UP3, UPT, UR16, 0x4, URZ ;  /* 0x0000000410387890 */ /* 0x000fe4000ff7e0ff */
[----:B------:R-:W-:-:S02]  /*03c0*/  UIMAD UR51, UR21, UR16, URZ ;  /* 0x00000010153372a4 */ /* 0x000fc4000f8e02ff */
[----:B------:R-:W-:Y:S01]  /*03d0*/  UIADD3 UR57, UP2, UPT, UR16, 0x5, URZ ;  /* 0x0000000510397890 */ /* 0x000fe2000ff5e0ff */
[----:B------:R-:W-:Y:S01]  /*03e0*/  MOV R21, UR59 ;  /* 0x0000003b00157c02 */ /* 0x000fe20008000f00 */
[----:B------:R-:W-:Y:S01]  /*03f0*/  UIADD3 UR55, UP4, UPT, UR16, 0x3, URZ ;  /* 0x0000000310377890 */ /* 0x000fe2000ff9e0ff */
[----:B------:R-:W-:Y:S01]  /*0400*/  MOV R15, UR56 ;  /* 0x00000038000f7c02 */ /* 0x000fe20008000f00 */
[----:B0-----:R-:W-:Y:S02]  /*0410*/  UIADD3 UR11, UP1, UPT, UR6, 0x10, URZ ;  /* 0x00000010060b7890 */ /* 0x001fe4000ff3e0ff */
[----:B------:R-:W-:Y:S01]  /*0420*/  UIMAD UR6, UR22, UR4, URZ ;  /* 0x00000004160672a4 */ /* 0x000fe2000f8e02ff */
[----:B------:R-:W-:Y:S01]  /*0430*/  IMAD.U32 R17, RZ, RZ, UR57 ;  /* 0x00000039ff117e24 */ /* 0x000fe2000f8e00ff */
[----:B------:R-:W-:Y:S01]  /*0440*/  UIADD3.X UR24, UPT, UPT, URZ, UR7, URZ, UP1, !UPT ;  /* 0x00000007ff187290 */ /* 0x000fe20008ffe4ff */
[----:B------:R-:W-:Y:S01]  /*0450*/  IMAD.U32 R13, RZ, RZ, UR55 ;  /* 0x00000037ff0d7e24 */ /* 0x000fe2000f8e00ff */
[----:B------:R-:W-:Y:S01]  /*0460*/  UIADD3 UR58, UP1, UPT, UR16, 0x6, URZ ;  /* 0x00000006103a7890 */ /* 0x000fe2000ff3e0ff */
[--C-:B------:R-:W-:Y:S01]  /*0470*/  IMAD.WIDE.U32 R20, R21, UR14, R24.reuse ;  /* 0x0000000e15147c25 */ /* 0x100fe2000f8e0018 */
[----:B------:R-:W-:Y:S01]  /*0480*/  UIMAD UR43, UR5, UR12, UR6 ;  /* 0x0000000c052b72a4 */ /* 0x000fe2000f8e0206 */
[C---:B-1----:R-:W-:Y:S01]  /*0490*/  LEA R30, P1, R22.reuse, UR46, 0x2 ;  /* 0x0000002e161e7c11 */ /* 0x042fe2000f8210ff */
[----:B------:R-:W-:Y:S01]  /*04a0*/  UIADD3 UR54, UP5, UPT, UR16, 0x2, URZ ;  /* 0x0000000210367890 */ /* 0x000fe2000ffbe0ff */
[--C-:B------:R-:W-:Y:S01]  /*04b0*/  IMAD.WIDE.U32 R16, R17, UR14, R24.reuse ;  /* 0x0000000e11107c25 */ /* 0x100fe2000f8e0018 */
[----:B------:R-:W-:Y:S01]  /*04c0*/  UMOV UR6, UR14 ;  /* 0x0000000e00067c82 */ /* 0x000fe20008000000 */
[----:B------:R-:W-:Y:S01]  /*04d0*/  UMOV UR7, UR21 ;  /* 0x0000001500077c82 */ /* 0x000fe20008000000 */
[----:B------:R-:W-:Y:S01]  /*04e0*/  UIMAD UR52, UR23, UR14, UR51 ;  /* 0x0000000e173472a4 */ /* 0x000fe2000f8e0233 */
[----:B------:R-:W-:Y:S01]  /*04f0*/  IMAD.U32 R19, RZ, RZ, UR58 ;  /* 0x0000003aff137e24 */ /* 0x000fe2000f8e00ff */
[----:B------:R-:W-:Y:S01]  /*0500*/  UIADD3.X UR30, UPT, UPT, URZ, UR23, URZ, UP0, !UPT ;  /* 0x00000017ff1e7290 */ /* 0x000fe200087fe4ff */
[----:B------:R-:W-:Y:S01]  /*0510*/  IMAD.U32 R11, RZ, RZ, UR54 ;  /* 0x00000036ff0b7e24 */ /* 0x000fe2000f8e00ff */
[----:B------:R-:W-:Y:S01]  /*0520*/  UIMAD UR44, UR21, UR59, URZ ;  /* 0x0000003b152c72a4 */ /* 0x000fe2000f8e02ff */
[--C-:B------:R-:W-:Y:S01]  /*0530*/  IMAD.WIDE.U32 R18, R19, UR14, R24.reuse ;  /* 0x0000000e13127c25 */ /* 0x100fe2000f8e0018 */
[----:B------:R-:W-:Y:S01]  /*0540*/  UIADD3.X UR29, UPT, UPT, URZ, UR23, URZ, UP1, !UPT ;  /* 0x00000017ff1d7290 */ /* 0x000fe20008ffe4ff */
[----:B------:R-:W-:Y:S01]  /*0550*/  IADD3 R29, PT, PT, R23, UR43, RZ ;  /* 0x0000002b171d7c10 */ /* 0x000fe2000fffe0ff */
[----:B------:R-:W-:Y:S01]  /*0560*/  UIMAD UR45, UR21, UR58, URZ ;  /* 0x0000003a152d72a4 */ /* 0x000fe2000f8e02ff */
[----:B------:R-:W-:Y:S01]  /*0570*/  IMAD.U32 R3, RZ, RZ, UR52 ;  /* 0x00000034ff037e24 */ /* 0x000fe2000f8e00ff */
[----:B------:R-:W-:Y:S01]  /*0580*/  UIADD3.X UR28, UPT, UPT, URZ, UR23, URZ, UP2, !UPT ;  /* 0x00000017ff1c7290 */ /* 0x000fe200097fe4ff */
[----:B------:R-:W-:Y:S01]  /*0590*/  IMAD.WIDE.U32 R14, R15, UR14, R24 ;  /* 0x0000000e0f0e7c25 */ /* 0x000fe2000f8e0018 */
[----:B------:R-:W-:Y:S01]  /*05a0*/  UIMAD UR48, UR21, UR57, URZ ;  /* 0x00000039153072a4 */ /* 0x000fe2000f8e02ff */
[----:B------:R-:W-:Y:S01]  /*05b0*/  LEA.HI.X R27, R22, UR47, R29, 0x2, P1 ;  /* 0x0000002f161b7c11 */ /* 0x000fe200088f141d */
[----:B------:R-:W-:Y:S01]  /*05c0*/  UIADD3.X UR25, UPT, UPT, URZ, UR23, URZ, UP3, !UPT ;  /* 0x00000017ff197290 */ /* 0x000fe20009ffe4ff */
[----:B------:R-:W-:Y:S01]  /*05d0*/  IMAD.WIDE.U32 R12, R13, UR14, R24 ;  /* 0x0000000e0d0c7c25 */ /* 0x000fe2000f8e0018 */
[----:B------:R-:W-:-:S02]  /*05e0*/  UIMAD UR49, UR21, UR56, URZ ;  /* 0x00000038153172a4 */ /* 0x000fc4000f8e02ff */
[----:B------:R-:W-:Y:S02]  /*05f0*/  UIMAD.WIDE.U32 UR6, UR14, UR16, UR6 ;  /* 0x000000100e0672a5 */ /* 0x000fe4000f8e0006 */
[----:B------:R-:W-:Y:S01]  /*0600*/  IMAD.WIDE.U32 R10, R11, UR14, R24 ;  /* 0x0000000e0b0a7c25 */ /* 0x000fe2000f8e0018 */
[----:B------:R-:W-:Y:S02]  /*0610*/  UIADD3.X UR10, UPT, UPT, URZ, UR23, URZ, UP4, !UPT ;  /* 0x00000017ff0a7290 */ /* 0x000fe4000a7fe4ff */
[----:B------:R-:W-:Y:S02]  /*0620*/  UIMAD UR50, UR21, UR55, URZ ;  /* 0x00000037153272a4 */ /* 0x000fe4000f8e02ff */
[----:B------:R-:W-:Y:S01]  /*0630*/  UIADD3.X UR9, UPT, UPT, URZ, UR23, URZ, UP5, !UPT ;  /* 0x00000017ff097290 */ /* 0x000fe2000affe4ff */
[----:B------:R-:W-:Y:S01]  /*0640*/  IADD3 R28, P0, PT, R24, UR6, RZ ;  /* 0x00000006181c7c10 */ /* 0x000fe2000ff1e0ff */
[----:B------:R-:W-:Y:S02]  /*0650*/  UIMAD UR51, UR21, UR54, URZ ;  /* 0x00000036153372a4 */ /* 0x000fe4000f8e02ff */
[----:B------:R-:W-:Y:S01]  /*0660*/  UIMAD UR30, UR30, UR14, UR44 ;  /* 0x0000000e1e1e72a4 */ /* 0x000fe2000f8e022c */
[----:B------:R-:W-:Y:S01]  /*0670*/  IADD3.X R26, PT, PT, R25, UR7, R3, P0, !PT ;  /* 0x00000007191a7c10 */ /* 0x000fe200087fe403 */
[----:B------:R-:W-:-:S02]  /*0680*/  UIMAD UR29, UR29, UR14, UR45 ;  /* 0x0000000e1d1d72a4 */ /* 0x000fc4000f8e022d */
[----:B------:R-:W-:Y:S02]  /*0690*/  UIMAD UR28, UR28, UR14, UR48 ;  /* 0x0000000e1c1c72a4 */ /* 0x000fe4000f8e0230 */
[----:B------:R-:W-:Y:S01]  /*06a0*/  UIMAD UR25, UR25, UR14, UR49 ;  /* 0x0000000e191972a4 */ /* 0x000fe2000f8e0231 */
[----:B------:R-:W-:Y:S01]  /*06b0*/  VIADD R9, R21, UR30 ;  /* 0x0000001e15097c36 */ /* 0x000fe20008000000 */
[----:B------:R-:W-:Y:S01]  /*06c0*/  UIMAD UR10, UR10, UR14, UR50 ;  /* 0x0000000e0a0a72a4 */ /* 0x000fe2000f8e0232 */
[----:B------:R-:W-:Y:S01]  /*06d0*/  IADD3 R8, PT, PT, R19, UR29, RZ ;  /* 0x0000001d13087c10 */ /* 0x000fe2000fffe0ff */
[----:B------:R-:W-:Y:S01]  /*06e0*/  UIMAD UR9, UR9, UR14, UR51 ;  /* 0x0000000e090972a4 */ /* 0x000fe2000f8e0233 */
[----:B------:R-:W-:Y:S01]  /*06f0*/  VIADD R7, R17, UR28 ;  /* 0x0000001c11077c36 */ /* 0x000fe20008000000 */
[----:B------:R-:W-:Y:S01]  /*0700*/  UMOV UR8, UR18 ;  /* 0x0000001200087c82 */ /* 0x000fe20008000000 */
[----:B------:R-:W-:Y:S01]  /*0710*/  VIADD R6, R15, UR25 ;  /* 0x000000190f067c36 */ /* 0x000fe20008000000 */
[----:B------:R-:W-:Y:S01]  /*0720*/  IADD3 R5, PT, PT, R13, UR10, RZ ;  /* 0x0000000a0d057c10 */ /* 0x000fe2000fffe0ff */
[----:B------:R-:W0:Y:S01]  /*0730*/  LDCU UR53, c[0x0][0x3ac] ;  /* 0x00007580ff3577ac */ /* 0x000e220008000800 */
[----:B------:R-:W-:Y:S01]  /*0740*/  VIADD R4, R11, UR9 ;  /* 0x000000090b047c36 */ /* 0x000fe20008000000 */
[----:B------:R-:W1:Y:S01]  /*0750*/  LDCU.64 UR34, c[0x0][0x388] ;  /* 0x00007100ff2277ac */ /* 0x000e620008000a00 */
[----:B------:R-:W-:Y:S01]  /*0760*/  UMOV UR9, UR20 ;  /* 0x0000001400097c82 */ /* 0x000fe20008000000 */
[----:B------:R-:W-:-:S05]  /*0770*/  UMOV UR10, UR19 ;  /* 0x00000013000a7c82 */ /* 0x000fca0008000000 */
.L_x_17:
[----:B--2---:R-:W-:Y:S01]  /*0780*/  IMAD.U32 R2, RZ, RZ, UR8 ;  /* 0x00000008ff027e24 */ /* 0x004fe2000f8e00ff */
[----:B------:R-:W-:Y:S02]  /*0790*/  MOV R3, UR9 ;  /* 0x0000000900037c02 */ /* 0x000fe40008000f00 */
[----:B-1----:R-:W-:-:S03]  /*07a0*/  IADD3 R34, P0, PT, R22, UR34, RZ ;  /* 0x0000002216227c10 */ /* 0x002fc6000ff1e0ff */
[----:B------:R-:W2:Y:S01]  /*07b0*/  LDG.E R0, desc[UR26][R2.64+-0x10] ;  /* 0xfffff01a02007981 */ /* 0x000ea2000c1e1900 */
[----:B------:R-:W-:Y:S01]  /*07c0*/  IADD3.X R35, PT, PT, R29, UR35, RZ, P0, !PT ;  /* 0x000000231d237c10 */ /* 0x000fe200087fe4ff */
[----:B------:R-:W-:Y:S01]  /*07d0*/  UMOV UR6, UR11 ;  /* 0x0000000b00067c82 */ /* 0x000fe20008000000 */
[----:B------:R-:W-:Y:S01]  /*07e0*/  UMOV UR7, UR24 ;  /* 0x0000001800077c82 */ /* 0x000fe20008000000 */
[----:B------:R-:W-:Y:S02]  /*07f0*/  IMAD.U32 R32, RZ, RZ, UR6 ;  /* 0x00000006ff207e24 */ /* 0x000fe4000f8e00ff */
[----:B------:R-:W3:Y:S01]  /*0800*/  LDG.E.U8 R34, desc[UR26][R34.64] ;  /* 0x0000001a22227981 */ /* 0x000ee2000c1e1100 */
[----:B------:R-:W-:-:S05]  /*0810*/  IMAD.U32 R33, RZ, RZ, UR7 ;  /* 0x00000007ff217e24 */ /* 0x000fca000f8e00ff */
[----:B------:R-:W4:Y:S01]  /*0820*/  LDG.E R32, desc[UR26][R32.64+-0x10] ;  /* 0xfffff01a20207981 */ /* 0x000f22000c1e1900 */
[----:B------:R-:W-:Y:S01]  /*0830*/  BSSY.RECONVERGENT B2, `(.L_x_1) ;  /* 0x000000e000027945 */ /* 0x000fe20003800200 */
[----:B--2---:R-:W1:Y:S01]  /*0840*/  MUFU.RCP R37, R0 ;  /* 0x0000000000257308 */ /* 0x004e620000001000 */
[----:B---3--:R-:W-:-:S05]  /*0850*/  I2FP.F32.U32 R31, R34 ;  /* 0x00000022001f7245 */ /* 0x008fca0000201000 */
[----:B----4-:R-:W-:-:S04]  /*0860*/  FADD R3, R31, -R32 ;  /* 0x800000201f037221 */ /* 0x010fc80000000000 */
[----:B------:R-:W2:Y:S01]  /*0870*/  FCHK P0, R3, R0 ;  /* 0x0000000003007302 */ /* 0x000ea20000000000 */
[----:B-1----:R-:W-:-:S04]  /*0880*/  FFMA R36, -R0, R37, 1 ;  /* 0x3f80000000247423 */ /* 0x002fc80000000125 */
[----:B------:R-:W-:-:S04]  /*0890*/  FFMA R36, R37, R36, R37 ;  /* 0x0000002425247223 */ /* 0x000fc80000000025 */
[----:B------:R-:W-:-:S04]  /*08a0*/  FFMA R31, R3, R36, RZ ;  /* 0x00000024031f7223 */ /* 0x000fc800000000ff */
[----:B------:R-:W-:-:S04]  /*08b0*/  FFMA R2, -R0, R31, R3 ;  /* 0x0000001f00027223 */ /* 0x000fc80000000103 */
[----:B------:R-:W-:Y:S01]  /*08c0*/  FFMA R37, R36, R2, R31 ;  /* 0x0000000224257223 */ /* 0x000fe2000000001f */
[----:B--2---:R-:W-:Y:S06]  /*08d0*/  @!P0 BRA `(.L_x_2) ;  /* 0x00000000000c8947 */ /* 0x004fec0003800000 */
[----:B------:R-:W-:-:S07]  /*08e0*/  MOV R32, 0x900 ;  /* 0x0000090000207802 */ /* 0x000fce0000000f00 */
[----:B0-----:R-:W-:Y:S05]  /*08f0*/  CALL.REL.NOINC `($__internal_0_$__cuda_sm3x_div_rn_noftz_f32_slowpath) ;  /* 0x0000001c006c7944 */ /* 0x001fea0003c00000 */
[----:B------:R-:W-:-:S07]  /*0900*/  MOV R37, R0 ;  /* 0x0000000000257202 */ /* 0x000fce0000000f00 */
.L_x_2:
[----:B0-----:R-:W-:Y:S05]  /*0910*/  BSYNC.RECONVERGENT B2 ;  /* 0x0000000000027941 */ /* 0x001fea0003800200 */
.L_x_1:
[----:B------:R-:W-:Y:S01]  /*0920*/  MOV R31, R27 ;  /* 0x0000001b001f7202 */ /* 0x000fe20000000f00 */
[----:B------:R-:W-:Y:S02]  /*0930*/  IMAD.U32 R2, RZ, RZ, UR8 ;  /* 0x00000008ff027e24 */ /* 0x000fe4000f8e00ff */
[----:B------:R-:W-:Y:S01]  /*0940*/  IMAD.U32 R3, RZ, RZ, UR9 ;  /* 0x00000009ff037e24 */ /* 0x000fe2000f8e00ff */
[----:B------:R-:W-:Y:S01]  /*0950*/  IADD3 R34, P0, PT, R28, UR34, RZ ;  /* 0x000000221c227c10 */ /* 0x000fe2000ff1e0ff */
[----:B------:R0:W-:Y:S04]  /*0960*/  STG.E desc[UR26][R30.64], R37 ;  /* 0x000000251e007986 */ /* 0x0001e8000c10191a */
[----:B------:R-:W2:Y:S01]  /*0970*/  LDG.E R0, desc[UR26][R2.64+-0xc] ;  /* 0xfffff41a02007981 */ /* 0x000ea2000c1e1900 */
[----:B------:R-:W-:Y:S01]  /*0980*/  IADD3.X R35, PT, PT, R26, UR35, RZ, P0, !PT ;  /* 0x000000231a237c10 */ /* 0x000fe200087fe4ff */
[----:B------:R-:W-:-:S02]  /*0990*/  IMAD.U32 R33, RZ, RZ, UR7 ;  /* 0x00000007ff217e24 */ /* 0x000fc4000f8e00ff */
[----:B------:R-:W-:Y:S02]  /*09a0*/  IMAD.U32 R32, RZ, RZ, UR6 ;  /* 0x00000006ff207e24 */ /* 0x000fe4000f8e00ff */
[----:B------:R2:W3:Y:S04]  /*09b0*/  LDG.E.U8 R34, desc[UR26][R34.64] ;  /* 0x0000001a22227981 */ /* 0x0004e8000c1e1100 */
        /* <DEDUP_REMOVED lines=8> */
[----:B0-----:R-:W-:-:S04]  /*0a40*/  FFMA R31, R3, R36, RZ ;  /* 0x00000024031f7223 */ /* 0x001fc800000000ff */
[----:B------:R-:W-:-:S04]  /*0a50*/  FFMA R2, -R0, R31, R3 ;  /* 0x0000001f00027223 */ /* 0x000fc80000000103 */
[----:B------:R-:W-:Y:S01]  /*0a60*/  FFMA R31, R36, R2, R31 ;  /* 0x00000002241f7223 */ /* 0x000fe2000000001f */
[----:B--2---:R-:W-:Y:S06]  /*0a70*/  @!P0 BRA `(.L_x_4) ;  /* 0x00000000000c8947 */ /* 0x004fec0003800000 */
[----:B------:R-:W-:-:S07]  /*0a80*/  MOV R32, 0xaa0 ;  /* 0x00000aa000207802 */ /* 0x000fce0000000f00 */
[----:B------:R-:W-:Y:S05]  /*0a90*/  CALL.REL.NOINC `($__internal_0_$__cuda_sm3x_div_rn_noftz_f32_slowpath) ;  /* 0x0000001c00047944 */ /* 0x000fea0003c00000 */
[----:B------:R-:W-:-:S07]  /*0aa0*/  MOV R31, R0 ;  /* 0x00000000001f7202 */ /* 0x000fce0000000f00 */
.L_x_4:
[----:B------:R-:W-:Y:S05]  /*0ab0*/  BSYNC.RECONVERGENT B2 ;  /* 0x0000000000027941 */ /* 0x000fea0003800200 */
.L_x_3:
[----:B------:R-:W-:Y:S01]  /*0ac0*/  IADD3 R32, P0, PT, R30, UR36, RZ ;  /* 0x000000241e207c10 */ /* 0x000fe2000ff1e0ff */
[----:B------:R-:W-:Y:S02]  /*0ad0*/  IMAD.U32 R2, RZ, RZ, UR8 ;  /* 0x00000008ff027e24 */ /* 0x000fe4000f8e00ff */
[----:B------:R-:W-:Y:S01]  /*0ae0*/  IMAD.U32 R3, RZ, RZ, UR9 ;  /* 0x00000009ff037e24 */ /* 0x000fe2000f8e00ff */
[----:B------:R-:W-:Y:S02]  /*0af0*/  IADD3.X R33, PT, PT, R27, UR41, RZ, P0, !PT ;  /* 0x000000291b217c10 */ /* 0x000fe400087fe4ff */
[----:B------:R-:W-:-:S03]  /*0b00*/  IADD3 R36, P0, PT, R10, UR34, RZ ;  /* 0x000000220a247c10 */ /* 0x000fc6000ff1e0ff */
[----:B------:R0:W-:Y:S01]  /*0b10*/  STG.E desc[UR26][R32.64], R31 ;  /* 0x0000001f20007986 */ /* 0x0001e2000c10191a */
[----:B------:R-:W-:-:S03]  /*0b20*/  IADD3.X R37, PT, PT, R4, UR35, RZ, P0, !PT ;  /* 0x0000002304257c10 */ /* 0x000fc600087fe4ff */
[----:B------:R-:W2:Y:S01]  /*0b30*/  LDG.E R0, desc[UR26][R2.64+-0x8] ;  /* 0xfffff81a02007981 */ /* 0x000ea2000c1e1900 */
[----:B------:R-:W-:Y:S01]  /*0b40*/  MOV R34, UR6 ;  /* 0x0000000600227c02 */ /* 0x000fe20008000f00 */
[----:B------:R-:W-:Y:S02]  /*0b50*/  IMAD.U32 R35, RZ, RZ, UR7 ;  /* 0x00000007ff237e24 */ /* 0x000fe4000f8e00ff */
[----:B------:R-:W3:Y:S04]  /*0b60*/  LDG.E.U8 R36, desc[UR26][R36.64] ;  /* 0x0000001a24247981 */ /* 0x000ee8000c1e1100 */
[----:B------:R2:W4:Y:S01]  /*0b70*/  LDG.E R34, desc[UR26][R34.64+-0x8] ;  /* 0xfffff81a22227981 */ /* 0x000522000c1e1900 */
[----:B------:R-:W-:Y:S01]  /*0b80*/  BSSY.RECONVERGENT B2, `(.L_x_5) ;  /* 0x000000e000027945 */ /* 0x000fe20003800200 */
[----:B--2---:R-:W1:Y:S01]  /*0b90*/  MUFU.RCP R35, R0 ;  /* 0x0000000000237308 */ /* 0x004e620000001000 */
[----:B---3--:R-:W-:-:S05]  /*0ba0*/  I2FP.F32.U32 R3, R36 ;  /* 0x0000002400037245 */ /* 0x008fca0000201000 */
[----:B----4-:R-:W-:-:S04]  /*0bb0*/  FADD R3, R3, -R34 ;  /* 0x8000002203037221 */ /* 0x010fc80000000000 */
[----:B------:R-:W2:Y:S01]  /*0bc0*/  FCHK P0, R3, R0 ;  /* 0x0000000003007302 */ /* 0x000ea20000000000 */
[----:B-1----:R-:W-:-:S04]  /*0bd0*/  FFMA R2, -R0, R35, 1 ;  /* 0x3f80000000027423 */ /* 0x002fc80000000123 */
[----:B0-----:R-:W-:-:S04]  /*0be0*/  FFMA R32, R35, R2, R35 ;  /* 0x0000000223207223 */ /* 0x001fc80000000023 */
[----:B------:R-:W-:-:S04]  /*0bf0*/  FFMA R31, R3, R32, RZ ;  /* 0x00000020031f7223 */ /* 0x000fc800000000ff */
[----:B------:R-:W-:-:S04]  /*0c00*/  FFMA R2, -R0, R31, R3 ;  /* 0x0000001f00027223 */ /* 0x000fc80000000103 */
[----:B------:R-:W-:Y:S01]  /*0c10*/  FFMA R31, R32, R2, R31 ;  /* 0x00000002201f7223 */ /* 0x000fe2000000001f */
[----:B--2---:R-:W-:Y:S06]  /*0c20*/  @!P0 BRA `(.L_x_6) ;  /* 0x00000000000c8947 */ /* 0x004fec0003800000 */
[----:B------:R-:W-:-:S07]  /*0c30*/  MOV R32, 0xc50 ;  /* 0x00000c5000207802 */ /* 0x000fce0000000f00 */
[----:B------:R-:W-:Y:S05]  /*0c40*/  CALL.REL.NOINC `($__internal_0_$__cuda_sm3x_div_rn_noftz_f32_slowpath) ;  /* 0x0000001800987944 */ /* 0x000fea0003c00000 */
[----:B------:R-:W-:-:S07]  /*0c50*/  IMAD.MOV.U32 R31, RZ, RZ, R0 ;  /* 0x000000ffff1f7224 */ /* 0x000fce00078e0000 */
.L_x_6:
[----:B------:R-:W-:Y:S05]  /*0c60*/  BSYNC.RECONVERGENT B2 ;  /* 0x0000000000027941 */ /* 0x000fea0003800200 */
.L_x_5:
[----:B------:R-:W-:Y:S01]  /*0c70*/  IADD3 R32, P0, PT, R30, UR33, RZ ;  /* 0x000000211e207c10 */ /* 0x000fe2000ff1e0ff */
[----:B------:R-:W-:Y:S01]  /*0c80*/  IMAD.U32 R3, RZ, RZ, UR9 ;  /* 0x00000009ff037e24 */ /* 0x000fe2000f8e00ff */
[----:B------:R-:W-:Y:S02]  /*0c90*/  MOV R2, UR8 ;  /* 0x0000000800027c02 */ /* 0x000fe40008000f00 */
[----:B------:R-:W-:Y:S02]  /*0ca0*/  IADD3.X R33, PT, PT, R27, UR38, RZ, P0, !PT ;  /* 0x000000261b217c10 */ /* 0x000fe400087fe4ff */
[----:B------:R-:W-:-:S03]  /*0cb0*/  IADD3 R36, P0, PT, R12, UR34, RZ ;  /* 0x000000220c247c10 */ /* 0x000fc6000ff1e0ff */
[----:B------:R0:W-:Y:S01]  /*0cc0*/  STG.E desc[UR26][R32.64], R31 ;  /* 0x0000001f20007986 */ /* 0x0001e2000c10191a */
[----:B------:R-:W-:-:S03]  /*0cd0*/  IADD3.X R37, PT, PT, R5, UR35, RZ, P0, !PT ;  /* 0x0000002305257c10 */ /* 0x000fc600087fe4ff */
[----:B------:R-:W2:Y:S01]  /*0ce0*/  LDG.E R2, desc[UR26][R2.64+-0x4] ;  /* 0xfffffc1a02027981 */ /* 0x000ea2000c1e1900 */
[----:B------:R-:W-:Y:S01]  /*0cf0*/  MOV R35, UR7 ;  /* 0x0000000700237c02 */ /* 0x000fe20008000f00 */
        /* <DEDUP_REMOVED lines=14> */
[----:B------:R-:W-:Y:S01]  /*0de0*/  IMAD.MOV.U32 R0, RZ, RZ, R2 ;  /* 0x000000ffff007224 */ /* 0x000fe200078e0002 */
[----:B------:R-:W-:-:S07]  /*0df0*/  MOV R32, 0xe10 ;  /* 0x00000e1000207802 */ /* 0x000fce0000000f00 */
[----:B------:R-:W-:Y:S05]  /*0e00*/  CALL.REL.NOINC `($__internal_0_$__cuda_sm3x_div_rn_noftz_f32_slowpath) ;  /* 0x0000001800287944 */ /* 0x000fea0003c00000 */
.L_x_8:
[----:B------:R-:W-:Y:S05]  /*0e10*/  BSYNC.RECONVERGENT B2 ;  /* 0x0000000000027941 */ /* 0x000fea0003800200 */
.L_x_7:
[----:B------:R-:W-:Y:S01]  /*0e20*/  MOV R31, R27 ;  /* 0x0000001b001f7202 */ /* 0x000fe20000000f00 */
[----:B------:R-:W-:Y:S01]  /*0e30*/  IMAD.U32 R33, RZ, RZ, UR14 ;  /* 0x0000000eff217e24 */ /* 0x000fe2000f8e00ff */
[----:B------:R-:W-:Y:S01]  /*0e40*/  UIMAD UR11, UR21, 0xc, URZ ;  /* 0x0000000c150b78a4 */ /* 0x000fe2000f8e02ff */
[----:B------:R-:W-:Y:S01]  /*0e50*/  IMAD.U32 R2, RZ, RZ, UR8 ;  /* 0x00000008ff027e24 */ /* 0x000fe2000f8e00ff */
[----:B------:R-:W-:Y:S01]  /*0e60*/  MOV R3, UR9 ;  /* 0x0000000900037c02 */ /* 0x000fe20008000f00 */
[----:B------:R-:W-:-:S04]  /*0e70*/  IMAD.WIDE.U32 R32, R33, 0xc, R30 ;  /* 0x0000000c21207825 */ /* 0x000fc800078e001e */
[----:B------:R-:W-:Y:S01]  /*0e80*/  VIADD R33, R33, UR11 ;  /* 0x0000000b21217c36 */ /* 0x000fe20008000000 */
[----:B------:R-:W-:-:S04]  /*0e90*/  IADD3 R36, P0, PT, R14, UR34, RZ ;  /* 0x000000220e247c10 */ /* 0x000fc8000ff1e0ff */
[----:B------:R0:W-:Y:S01]  /*0ea0*/  STG.E desc[UR26][R32.64], R0 ;  /* 0x0000000020007986 */ /* 0x0001e2000c10191a */
[----:B------:R-:W-:-:S03]  /*0eb0*/  IADD3.X R37, PT, PT, R6, UR35, RZ, P0, !PT ;  /* 0x0000002306257c10 */ /* 0x000fc600087fe4ff */
[----:B------:R-:W2:Y:S01]  /*0ec0*/  LDG.E R2, desc[UR26][R2.64] ;  /* 0x0000001a02027981 */ /* 0x000ea2000c1e1900 */
[----:B------:R-:W-:Y:S02]  /*0ed0*/  IMAD.U32 R34, RZ, RZ, UR6 ;  /* 0x00000006ff227e24 */ /* 0x000fe4000f8e00ff */
[----:B------:R-:W-:Y:S01]  /*0ee0*/  IMAD.U32 R35, RZ, RZ, UR7 ;  /* 0x00000007ff237e24 */ /* 0x000fe2000f8e00ff */
        /* <DEDUP_REMOVED lines=13> */
[----:B------:R-:W-:Y:S02]  /*0fc0*/  MOV R0, R2 ;  /* 0x0000000200007202 */ /* 0x000fe40000000f00 */
[----:B------:R-:W-:-:S07]  /*0fd0*/  MOV R32, 0xff0 ;  /* 0x00000ff000207802 */ /* 0x000fce0000000f00 */
[----:B------:R-:W-:Y:S05]  /*0fe0*/  CALL.REL.NOINC `($__internal_0_$__cuda_sm3x_div_rn_noftz_f32_slowpath) ;  /* 0x0000001400b07944 */ /* 0x000fea0003c00000 */
.L_x_10:
[----:B------:R-:W-:Y:S05]  /*0ff0*/  BSYNC.RECONVERGENT B2 ;  /* 0x0000000000027941 */ /* 0x000fea0003800200 */
.L_x_9:
[----:B------:R-:W-:Y:S01]  /*1000*/  IMAD.U32 R33, RZ, RZ, UR14 ;  /* 0x0000000eff217e24 */ /* 0x000fe2000f8e00ff */
[----:B------:R-:W-:Y:S01]  /*1010*/  MOV R3, UR9 ;  /* 0x0000000900037c02 */ /* 0x000fe20008000f00 */
[----:B------:R-:W-:-:S03]  /*1020*/  IMAD.U32 R2, RZ, RZ, UR8 ;  /* 0x00000008ff027e24 */ /* 0x000fc6000f8e00ff */
[----:B------:R-:W-:-:S04]  /*1030*/  LEA R32, P0, R33, R30, 0x4 ;  /* 0x0000001e21207211 */ /* 0x000fc800078020ff */
[----:B------:R-:W-:Y:S02]  /*1040*/  IADD3.X R33, PT, PT, R27, UR40, RZ, P0, !PT ;  /* 0x000000281b217c10 */ /* 0x000fe400087fe4ff */
[----:B------:R-:W-:-:S03]  /*1050*/  IADD3 R36, P0, PT, R16, UR34, RZ ;  /* 0x0000002210247c10 */ /* 0x000fc6000ff1e0ff */
        /* <DEDUP_REMOVED lines=21> */
.L_x_12:
[----:B------:R-:W-:Y:S05]  /*11b0*/  BSYNC.RECONVERGENT B2 ;  /* 0x0000000000027941 */ /* 0x000fea0003800200 */
.L_x_11:
[----:B------:R-:W-:Y:S01]  /*11c0*/  IMAD.U32 R33, RZ, RZ, UR14 ;  /* 0x0000000eff217e24 */ /* 0x000fe2000f8e00ff */
[----:B------:R-:W-:Y:S01]  /*11d0*/  UIMAD UR11, UR21, 0x14, URZ ;  /* 0x00000014150b78a4 */ /* 0x000fe2000f8e02ff */
[----:B------:R-:W-:Y:S01]  /*11e0*/  IMAD.MOV.U32 R31, RZ, RZ, R27 ;  /* 0x000000ffff1f7224 */ /* 0x000fe200078e001b */
[----:B------:R-:W-:Y:S01]  /*11f0*/  MOV R3, UR9 ;  /* 0x0000000900037c02 */ /* 0x000fe20008000f00 */
[----:B------:R-:W-:Y:S02]  /*1200*/  IMAD.U32 R2, RZ, RZ, UR8 ;  /* 0x00000008ff027e24 */ /* 0x000fe4000f8e00ff */
[----:B------:R-:W-:Y:S01]  /*1210*/  IMAD.WIDE.U32 R32, R33, 0x14, R30 ;  /* 0x0000001421207825 */ /* 0x000fe200078e001e */
[----:B------:R-:W-:-:S04]  /*1220*/  IADD3 R36, P0, PT, R18, UR34, RZ ;  /* 0x0000002212247c10 */ /* 0x000fc8000ff1e0ff */
[----:B------:R-:W-:Y:S02]  /*1230*/  IADD3 R33, PT, PT, R33, UR11, RZ ;  /* 0x0000000b21217c10 */ /* 0x000fe4000fffe0ff */
[----:B------:R-:W-:-:S03]  /*1240*/  IADD3.X R37, PT, PT, R8, UR35, RZ, P0, !PT ;  /* 0x0000002308257c10 */ /* 0x000fc600087fe4ff */
[----:B------:R0:W-:Y:S04]  /*1250*/  STG.E desc[UR26][R32.64], R0 ;  /* 0x0000000020007986 */ /* 0x0001e8000c10191a */
[----:B------:R-:W2:Y:S01]  /*1260*/  LDG.E R2, desc[UR26][R2.64+0x8] ;  /* 0x0000081a02027981 */ /* 0x000ea2000c1e1900 */
[----:B------:R-:W-:Y:S01]  /*1270*/  IMAD.U32 R34, RZ, RZ, UR6 ;  /* 0x00000006ff227e24 */ /* 0x000fe2000f8e00ff */
[----:B------:R-:W-:Y:S02]  /*1280*/  MOV R35, UR7 ;  /* 0x0000000700237c02 */ /* 0x000fe40008000f00 */
        /* <DEDUP_REMOVED lines=13> */
[----:B------:R-:W-:Y:S01]  /*1360*/  IMAD.MOV.U32 R0, RZ, RZ, R2 ;  /* 0x000000ffff007224 */ /* 0x000fe200078e0002 */
[----:B------:R-:W-:-:S07]  /*1370*/  MOV R32, 0x1390 ;  /* 0x0000139000207802 */ /* 0x000fce0000000f00 */
[----:B------:R-:W-:Y:S05]  /*1380*/  CALL.REL.NOINC `($__internal_0_$__cuda_sm3x_div_rn_noftz_f32_slowpath) ;  /* 0x0000001000c87944 */ /* 0x000fea0003c00000 */
.L_x_14:
[----:B------:R-:W-:Y:S05]  /*1390*/  BSYNC.RECONVERGENT B2 ;  /* 0x0000000000027941 */ /* 0x000fea0003800200 */
.L_x_13:
[----:B------:R-:W-:Y:S01]  /*13a0*/  MOV R33, UR14 ;  /* 0x0000000e00217c02 */ /* 0x000fe20008000f00 */
[----:B------:R-:W-:Y:S01]  /*13b0*/  IMAD.MOV.U32 R31, RZ, RZ, R27 ;  /* 0x000000ffff1f7224 */ /* 0x000fe200078e001b */
[----:B------:R-:W-:Y:S01]  /*13c0*/  UIMAD UR11, UR21, 0x18, URZ ;  /* 0x00000018150b78a4 */ /* 0x000fe2000f8e02ff */
[----:B------:R-:W-:Y:S01]  /*13d0*/  IMAD.U32 R2, RZ, RZ, UR8 ;  /* 0x00000008ff027e24 */ /* 0x000fe2000f8e00ff */
[----:B------:R-:W-:Y:S01]  /*13e0*/  MOV R3, UR9 ;  /* 0x0000000900037c02 */ /* 0x000fe20008000f00 */
        /* <DEDUP_REMOVED lines=24> */
.L_x_16:
[----:B------:R-:W-:Y:S05]  /*1570*/  BSYNC.RECONVERGENT B2 ;  /* 0x0000000000027941 */ /* 0x000fea0003800200 */
.L_x_15:
[----:B------:R-:W-:Y:S01]  /*1580*/  MOV R3, UR14 ;  /* 0x0000000e00037c02 */ /* 0x000fe20008000f00 */
[----:B------:R-:W-:Y:S01]  /*1590*/  IMAD.MOV.U32 R31, RZ, RZ, R27 ;  /* 0x000000ffff1f7224 */ /* 0x000fe200078e001b */
[----:B------:R-:W-:Y:S02]  /*15a0*/  UIMAD UR11, UR21, 0x1c, URZ ;  /* 0x0000001c150b78a4 */ /* 0x000fe4000f8e02ff */
[----:B------:R-:W-:Y:S01]  /*15b0*/  UIADD3 UR10, UP0, UPT, UR10, -0x8, URZ ;  /* 0xfffffff80a0a7890 */ /* 0x000fe2000ff1e0ff */
[----:B------:R-:W-:Y:S01]  /*15c0*/  IMAD.WIDE.U32 R2, R3, 0x1c, R30 ;  /* 0x0000001c03027825 */ /* 0x000fe200078e001e */
[----:B------:R-:W-:Y:S02]  /*15d0*/  UIADD3 UR34, UP1, UPT, UR34, UR33, URZ ;  /* 0x0000002122227290 */ /* 0x000fe4000ff3e0ff */
[----:B------:R-:W-:Y:S01]  /*15e0*/  UIADD3.X UR53, UPT, UPT, UR53, -0x1, URZ, UP0, !UPT ;  /* 0xffffffff35357890 */ /* 0x000fe200087fe4ff */
[----:B------:R-:W-:Y:S01]  /*15f0*/  IMAD.U32 R31, RZ, RZ, UR14 ;  /* 0x0000000eff1f7e24 */ /* 0x000fe2000f8e00ff */
[----:B------:R-:W-:Y:S01]  /*1600*/  IADD3 R3, PT, PT, R3, UR11, RZ ;  /* 0x0000000b03037c10 */ /* 0x000fe2000fffe0ff */
[----:B------:R-:W-:-:S02]  /*1610*/  UISETP.NE.U32.AND UP0, UPT, UR10, URZ, UPT ;  /* 0x000000ff0a00728c */ /* 0x000fc4000bf05070 */
[----:B------:R-:W-:Y:S01]  /*1620*/  UIADD3 UR8, UP2, UPT, UR8, 0x20, URZ ;  /* 0x0000002008087890 */ /* 0x000fe2000ff5e0ff */
[----:B------:R-:W-:Y:S01]  /*1630*/  LEA R30, P0, R31, R30, 0x5 ;  /* 0x0000001e1f1e7211 */ /* 0x000fe200078028ff */
[----:B------:R2:W-:Y:S01]  /*1640*/  STG.E desc[UR26][R2.64], R0 ;  /* 0x0000000002007986 */ /* 0x0005e2000c10191a */
[----:B------:R-:W-:Y:S02]  /*1650*/  UISETP.NE.AND.EX UP0, UPT, UR53, URZ, UPT, UP0 ;  /* 0x000000ff3500728c */ /* 0x000fe4000bf05300 */
[----:B------:R-:W-:Y:S01]  /*1660*/  UIADD3 UR11, UP3, UPT, UR6, 0x20, URZ ;  /* 0x00000020060b7890 */ /* 0x000fe2000ff7e0ff */
[----:B------:R-:W-:Y:S01]  /*1670*/  IADD3.X R27, PT, PT, R27, UR39, RZ, P0, !PT ;  /* 0x000000271b1b7c10 */ /* 0x000fe200087fe4ff */
[----:B------:R-:W-:Y:S02]  /*1680*/  UIADD3.X UR9, UPT, UPT, URZ, UR9, URZ, UP2, !UPT ;  /* 0x00000009ff097290 */ /* 0x000fe400097fe4ff */
[----:B------:R-:W-:Y:S02]  /*1690*/  UIADD3.X UR24, UPT, UPT, URZ, UR7, URZ, UP3, !UPT ;  /* 0x00000007ff187290 */ /* 0x000fe40009ffe4ff */
[----:B------:R-:W-:Y:S01]  /*16a0*/  UIADD3.X UR35, UPT, UPT, UR35, UR38, URZ, UP1, !UPT ;  /* 0x0000002623237290 */ /* 0x000fe20008ffe4ff */
[----:B------:R-:W-:Y:S11]  /*16b0*/  BRA.U UP0, `(.L_x_17) ;  /* 0xfffffff100307547 */ /* 0x000ff6000b83ffff */
[----:B------:R-:W0:Y:S01]  /*16c0*/  LDCU UR6, c[0x0][0x3ac] ;  /* 0x00007580ff0677ac */ /* 0x000e220008000800 */
[----:B------:R-:W-:-:S05]  /*16d0*/  UMOV UR7, UR19 ;  /* 0x0000001300077c82 */ /* 0x000fca0008000000 */
.L_x_0:
[----:B------:R-:W-:-:S04]  /*16e0*/  UISETP.NE.U32.AND UP0, UPT, UR32, URZ, UPT ;  /* 0x000000ff2000728c */ /* 0x000fc8000bf05070 */
[----:B------:R-:W-:-:S09]  /*16f0*/  UISETP.NE.AND.EX UP0, UPT, URZ, URZ, UPT, UP0 ;  /* 0x000000ffff00728c */ /* 0x000fd2000bf05300 */
[----:B------:R-:W-:Y:S05]  /*1700*/  BRA.U !UP0, `(.L_x_18) ;  /* 0x0000000d08cc7547 */ /* 0x000fea000b800000 */
[----:B------:R-:W-:-:S04]  /*1710*/  UISETP.GE.U32.AND UP0, UPT, UR37, 0x3, UPT ;  /* 0x000000032500788c */ /* 0x000fc8000bf06070 */
[----:B------:R-:W-:-:S09]  /*1720*/  UISETP.GE.U32.AND.EX UP0, UPT, UR42, URZ, UPT, UP0 ;  /* 0x000000ff2a00728c */ /* 0x000fd2000bf06100 */
[----:B------:R-:W-:Y:S05]  /*1730*/  BRA.U !UP0, `(.L_x_19) ;  /* 0x0000000508d07547 */ /* 0x000fea000b800000 */
[----:B------:R-:W1:Y:S01]  /*1740*/  LDCU.128 UR8, c[0x0][0x390] ;  /* 0x00007200ff0877ac */ /* 0x000e620008000c00 */
[----:B------:R-:W-:Y:S01]  /*1750*/  MOV R11, R25 ;  /* 0x00000019000b7202 */ /* 0x000fe20000000f00 */
[----:B------:R-:W-:Y:S01]  /*1760*/  IMAD.MOV.U32 R10, RZ, RZ, R24 ;  /* 0x000000ffff0a7224 */ /* 0x000fe200078e0018 */
[----:B------:R-:W-:Y:S01]  /*1770*/  USHF.L.U32 UR24, UR7, 0x2, URZ ;  /* 0x0000000207187899 */ /* 0x000fe200080006ff */
[----:B------:R-:W3:Y:S01]  /*1780*/  LDCU.64 UR34, c[0x0][0x388] ;  /* 0x00007100ff2277ac */ /* 0x000ee20008000a00 */
[----:B------:R-:W-:Y:S02]  /*1790*/  UIADD3 UR30, UP0, UPT, UR7, UR16, URZ ;  /* 0x00000010071e7290 */ /* 0x000fe4000ff1e0ff */
[----:B0-----:R-:W-:-:S04]  /*17a0*/  USHF.L.U64.HI UR25, UR7, 0x2, UR6 ;  /* 0x0000000207197899 */ /* 0x001fc80008010206 */
[----:B--2---:R-:W-:Y:S01]  /*17b0*/  MOV R3, UR30 ;  /* 0x0000001e00037c02 */ /* 0x004fe20008000f00 */
[----:B-1----:R-:W-:Y:S02]  /*17c0*/  UIADD3 UR28, UP1, UPT, UR24, UR10, URZ ;  /* 0x0000000a181c7290 */ /* 0x002fe4000ff3e0ff */
[----:B------:R-:W-:Y:S02]  /*17d0*/  UIADD3.X UR10, UPT, UPT, UR6, UR23, URZ, UP0, !UPT ;  /* 0x00000017060a7290 */ /* 0x000fe400087fe4ff */
[----:B------:R-:W-:Y:S01]  /*17e0*/  IMAD.WIDE.U32 R10, R3, UR14, R10 ;  /* 0x0000000e030a7c25 */ /* 0x000fe2000f8e000a */
[----:B------:R-:W-:Y:S02]  /*17f0*/  UIADD3.X UR29, UPT, UPT, UR25, UR11, URZ, UP1, !UPT ;  /* 0x0000000b191d7290 */ /* 0x000fe40008ffe4ff */
[----:B------:R-:W-:Y:S01]  /*1800*/  UIMAD UR11, UR21, UR30, URZ ;  /* 0x0000001e150b72a4 */ /* 0x000fe2000f8e02ff */
[----:B------:R-:W-:-:S03]  /*1810*/  IMAD.U32 R6, RZ, RZ, UR28 ;  /* 0x0000001cff067e24 */ /* 0x000fc6000f8e00ff */
[----:B------:R-:W-:Y:S01]  /*1820*/  UIMAD UR10, UR10, UR14, UR11 ;  /* 0x0000000e0a0a72a4 */ /* 0x000fe2000f8e020b */
[----:B------:R-:W-:Y:S01]  /*1830*/  MOV R7, UR29 ;  /* 0x0000001d00077c02 */ /* 0x000fe20008000f00 */
[----:B------:R-:W-:Y:S01]  /*1840*/  UIADD3 UR8, UP0, UPT, UR24, UR8, URZ ;  /* 0x0000000818087290 */ /* 0x000fe2000ff1e0ff */
[----:B---3--:R-:W-:-:S03]  /*1850*/  IADD3 R14, P0, PT, R10, UR34, RZ ;  /* 0x000000220a0e7c10 */ /* 0x008fc6000ff1e0ff */
[----:B------:R-:W-:Y:S01]  /*1860*/  VIADD R4, R11, UR10 ;  /* 0x0000000a0b047c36 */ /* 0x000fe20008000000 */
[----:B------:R-:W2:Y:S01]  /*1870*/  LDG.E R12, desc[UR26][R6.64] ;  /* 0x0000001a060c7981 */ /* 0x000ea2000c1e1900 */
[----:B------:R-:W-:Y:S01]  /*1880*/  UIADD3.X UR9, UPT, UPT, UR25, UR9, URZ, UP0, !UPT ;  /* 0x0000000919097290 */ /* 0x000fe200087fe4ff */
[----:B------:R-:W-:Y:S02]  /*1890*/  MOV R8, UR8 ;  /* 0x0000000800087c02 */ /* 0x000fe40008000f00 */
[----:B------:R-:W-:-:S03]  /*18a0*/  IADD3.X R15, PT, PT, R4, UR35, RZ, P0, !PT ;  /* 0x00000023040f7c10 */ /* 0x000fc600087fe4ff */
[----:B------:R-:W-:Y:S02]  /*18b0*/  IMAD.U32 R9, RZ, RZ, UR9 ;  /* 0x00000009ff097e24 */ /* 0x000fe4000f8e00ff */
[----:B------:R-:W3:Y:S04]  /*18c0*/  LDG.E.U8 R0, desc[UR26][R14.64] ;  /* 0x0000001a0e007981 */ /* 0x000ee8000c1e1100 */
[----:B------:R-:W4:Y:S01]  /*18d0*/  LDG.E R3, desc[UR26][R8.64] ;  /* 0x0000001a08037981 */ /* 0x000f22000c1e1900 */
[----:B------:R-:W-:Y:S01]  /*18e0*/  BSSY.RECONVERGENT B2, `(.L_x_20) ;  /* 0x000000e000027945 */ /* 0x000fe20003800200 */
[----:B--2---:R-:W0:Y:S01]  /*18f0*/  MUFU.RCP R2, R12 ;  /* 0x0000000c00027308 */ /* 0x004e220000001000 */
[----:B---3--:R-:W-:-:S05]  /*1900*/  I2FP.F32.U32 R0, R0 ;  /* 0x0000000000007245 */ /* 0x008fca0000201000 */
[----:B----4-:R-:W-:Y:S01]  /*1910*/  FADD R3, R0, -R3 ;  /* 0x8000000300037221 */ /* 0x010fe20000000000 */
[----:B0-----:R-:W-:-:S03]  /*1920*/  FFMA R5, -R12, R2, 1 ;  /* 0x3f8000000c057423 */ /* 0x001fc60000000102 */
[----:B------:R-:W0:Y:S01]  /*1930*/  FCHK P0, R3, R12 ;  /* 0x0000000c03007302 */ /* 0x000e220000000000 */
[----:B------:R-:W-:-:S04]  /*1940*/  FFMA R2, R2, R5, R2 ;  /* 0x0000000502027223 */ /* 0x000fc80000000002 */
[----:B------:R-:W-:-:S04]  /*1950*/  FFMA R5, R3, R2, RZ ;  /* 0x0000000203057223 */ /* 0x000fc800000000ff */
[----:B------:R-:W-:-:S04]  /*1960*/  FFMA R0, -R12, R5, R3 ;  /* 0x000000050c007223 */ /* 0x000fc80000000103 */
[----:B------:R-:W-:Y:S01]  /*1970*/  FFMA R0, R2, R0, R5 ;  /* 0x0000000002007223 */ /* 0x000fe20000000005 */
[----:B0-----:R-:W-:Y:S06]  /*1980*/  @!P0 BRA `(.L_x_21) ;  /* 0x00000000000c8947 */ /* 0x001fec0003800000 */
[----:B------:R-:W-:Y:S02]  /*1990*/  MOV R0, R12 ;  /* 0x0000000c00007202 */ /* 0x000fe40000000f00 */
[----:B------:R-:W-:-:S07]  /*19a0*/  MOV R32, 0x19c0 ;  /* 0x000019c000207802 */ /* 0x000fce0000000f00 */
[----:B------:R-:W-:Y:S05]  /*19b0*/  CALL.REL.NOINC `($__internal_0_$__cuda_sm3x_div_rn_noftz_f32_slowpath) ;  /* 0x0000000c003c7944 */ /* 0x000fea0003c00000 */
.L_x_21:
[----:B------:R-:W-:Y:S05]  /*19c0*/  BSYNC.RECONVERGENT B2 ;  /* 0x0000000000027941 */ /* 0x000fea0003800200 */
.L_x_20:
[----:B------:R-:W0:Y:S02]  /*19d0*/  LDCU.64 UR8, c[0x0][0x380] ;  /* 0x00007000ff0877ac */ /* 0x000e240008000a00 */
[----:B0-----:R-:W-:-:S04]  /*19e0*/  LEA R12, P0, R10, UR8, 0x2 ;  /* 0x000000080a0c7c11 */ /* 0x001fc8000f8010ff */
[----:B------:R-:W-:Y:S02]  /*19f0*/  LEA.HI.X R13, R10, UR9, R4, 0x2, P0 ;  /* 0x000000090a0d7c11 */ /* 0x000fe400080f1404 */
[----:B------:R-:W-:-:S03]  /*1a00*/  IADD3 R4, P0, PT, R14, UR14, RZ ;  /* 0x0000000e0e047c10 */ /* 0x000fc6000ff1e0ff */
[----:B------:R0:W-:Y:S01]  /*1a10*/  STG.E desc[UR26][R12.64], R0 ;  /* 0x000000000c007986 */ /* 0x0001e2000c10191a */
[----:B------:R-:W-:-:S03]  /*1a20*/  IADD3.X R5, PT, PT, R15, UR21, RZ, P0, !PT ;  /* 0x000000150f057c10 */ /* 0x000fc600087fe4ff */
[----:B------:R-:W2:Y:S04]  /*1a30*/  LDG.E R16, desc[UR26][R6.64+0x4] ;  /* 0x0000041a06107981 */ /* 0x000ea8000c1e1900 */
[----:B------:R-:W3:Y:S04]  /*1a40*/  LDG.E.U8 R2, desc[UR26][R4.64] ;  /* 0x0000001a04027981 */ /* 0x000ee8000c1e1100 */
        /* <DEDUP_REMOVED lines=9> */
[----:B0-----:R-:W-:-:S04]  /*1ae0*/  FFMA R0, -R16, R11, R3 ;  /* 0x0000000b10007223 */ /* 0x001fc80000000103 */
[----:B------:R-:W-:Y:S01]  /*1af0*/  FFMA R0, R10, R0, R11 ;  /* 0x000000000a007223 */ /* 0x000fe2000000000b */
[----:B--2---:R-:W-:Y:S06]  /*1b00*/  @!P0 BRA `(.L_x_23) ;  /* 0x00000000000c8947 */ /* 0x004fec0003800000 */
[----:B------:R-:W-:Y:S01]  /*1b10*/  IMAD.MOV.U32 R0, RZ, RZ, R16 ;  /* 0x000000ffff007224 */ /* 0x000fe200078e0010 */
[----:B------:R-:W-:-:S07]  /*1b20*/  MOV R32, 0x1b40 ;  /* 0x00001b4000207802 */ /* 0x000fce0000000f00 */
[----:B------:R-:W-:Y:S05]  /*1b30*/  CALL.REL.NOINC `($__internal_0_$__cuda_sm3x_div_rn_noftz_f32_slowpath) ;  /* 0x0000000800dc7944 */ /* 0x000fea0003c00000 */
.L_x_23:
[----:B------:R-:W-:Y:S05]  /*1b40*/  BSYNC.RECONVERGENT B2 ;  /* 0x0000000000027941 */ /* 0x000fea0003800200 */
.L_x_22:
[----:B------:R-:W-:-:S04]  /*1b50*/  IADD3 R10, P0, PT, R12, UR36, RZ ;  /* 0x000000240c0a7c10 */ /* 0x000fc8000ff1e0ff */
[----:B------:R-:W-:Y:S02]  /*1b60*/  IADD3.X R11, PT, PT, R13, UR41, RZ, P0, !PT ;  /* 0x000000290d0b7c10 */ /* 0x000fe400087fe4ff */
        /* <DEDUP_REMOVED lines=17> */
[----:B------:R-:W-:Y:S02]  /*1c80*/  MOV R0, R14 ;  /* 0x0000000e00007202 */ /* 0x000fe40000000f00 */
[----:B------:R-:W-:-:S07]  /*1c90*/  MOV R32, 0x1cb0 ;  /* 0x00001cb000207802 */ /* 0x000fce0000000f00 */
[----:B------:R-:W-:Y:S05]  /*1ca0*/  CALL.REL.NOINC `($__internal_0_$__cuda_sm3x_div_rn_noftz_f32_slowpath) ;  /* 0x0000000800807944 */ /* 0x000fea0003c00000 */
.L_x_25:
[----:B------:R-:W-:Y:S05]  /*1cb0*/  BSYNC.RECONVERGENT B2 ;  /* 0x0000000000027941 */ /* 0x000fea0003800200 */
.L_x_24:
        /* <DEDUP_REMOVED lines=22> */
.L_x_27:
[----:B------:R-:W-:Y:S05]  /*1e20*/  BSYNC.RECONVERGENT B2 ;  /* 0x0000000000027941 */ /* 0x000fea0003800200 */
.L_x_26:
[----:B------:R-:W-:Y:S01]  /*1e30*/  IADD3 R2, P0, PT, R10, UR36, RZ ;  /* 0x000000240a027c10 */ /* 0x000fe2000ff1e0ff */
[----:B------:R-:W-:-:S03]  /*1e40*/  UIADD3 UR7, UP0, UPT, UR7, 0x4, URZ ;  /* 0x0000000407077890 */ /* 0x000fc6000ff1e0ff */
[----:B------:R-:W-:Y:S01]  /*1e50*/  IADD3.X R3, PT, PT, R11, UR41, RZ, P0, !PT ;  /* 0x000000290b037c10 */ /* 0x000fe200087fe4ff */
[----:B------:R-:W-:-:S04]  /*1e60*/  UIADD3.X UR6, UPT, UPT, URZ, UR6, URZ, UP0, !UPT ;  /* 0x00000006ff067290 */ /* 0x000fc800087fe4ff */
[----:B------:R1:W-:Y:S08]  /*1e70*/  STG.E desc[UR26][R2.64], R0 ;  /* 0x0000000002007986 */ /* 0x0003f0000c10191a */
.L_x_19:
[----:B------:R-:W-:-:S04]  /*1e80*/  UISETP.NE.U32.AND UP0, UPT, UR31, URZ, UPT ;  /* 0x000000ff1f00728c */ /* 0x000fc8000bf05070 */
[----:B------:R-:W-:-:S09]  /*1e90*/  UISETP.NE.AND.EX UP0, UPT, URZ, URZ, UPT, UP0 ;  /* 0x000000ffff00728c */ /* 0x000fd2000bf05300 */
[----:B------:R-:W-:Y:S05]  /*1ea0*/  BRA.U !UP0, `(.L_x_18) ;  /* 0x0000000508e47547 */ /* 0x000fea000b800000 */
[----:B------:R-:W-:-:S04]  /*1eb0*/  UISETP.NE.U32.AND UP0, UPT, UR31, 0x1, UPT ;  /* 0x000000011f00788c */ /* 0x000fc8000bf05070 */
[----:B------:R-:W-:-:S09]  /*1ec0*/  UISETP.NE.AND.EX UP0, UPT, URZ, URZ, UPT, UP0 ;  /* 0x000000ffff00728c */ /* 0x000fd2000bf05300 */
[----:B------:R-:W-:Y:S05]  /*1ed0*/  BRA.U !UP0, `(.L_x_28) ;  /* 0x0000000508187547 */ /* 0x000fea000b800000 */
[----:B------:R-:W3:Y:S01]  /*1ee0*/  LDCU.128 UR8, c[0x0][0x390] ;  /* 0x00007200ff0877ac */ /* 0x000ee20008000c00 */
[----:B------:R-:W-:Y:S01]  /*1ef0*/  MOV R11, R25 ;  /* 0x00000019000b7202 */ /* 0x000fe20000000f00 */
[----:B------:R-:W-:Y:S01]  /*1f00*/  IMAD.MOV.U32 R10, RZ, RZ, R24 ;  /* 0x000000ffff0a7224 */ /* 0x000fe200078e0018 */
[----:B------:R-:W-:Y:S01]  /*1f10*/  USHF.L.U32 UR25, UR7, 0x2, URZ ;  /* 0x0000000207197899 */ /* 0x000fe200080006ff */
[----:B------:R-:W4:Y:S01]  /*1f20*/  LDCU.64 UR34, c[0x0][0x388] ;  /* 0x00007100ff2277ac */ /* 0x000f220008000a00 */
[----:B------:R-:W-:Y:S02]  /*1f30*/  UIADD3 UR30, UP0, UPT, UR7, UR16, URZ ;  /* 0x00000010071e7290 */ /* 0x000fe4000ff1e0ff */
[----:B0-----:R-:W-:-:S04]  /*1f40*/  USHF.L.U64.HI UR24, UR7, 0x2, UR6 ;  /* 0x0000000207187899 */ /* 0x001fc80008010206 */
[----:B-12---:R-:W-:Y:S01]  /*1f50*/  MOV R3, UR30 ;  /* 0x0000001e00037c02 */ /* 0x006fe20008000f00 */
[----:B---3--:R-:W-:Y:S02]  /*1f60*/  UIADD3 UR28, UP1, UPT, UR25, UR10, URZ ;  /* 0x0000000a191c7290 */ /* 0x008fe4000ff3e0ff */
        /* <DEDUP_REMOVED lines=8> */
[----:B----4-:R-:W-:-:S03]  /*1ff0*/  IADD3 R14, P0, PT, R10, UR34, RZ ;  /* 0x000000220a0e7c10 */ /* 0x010fc6000ff1e0ff */
        /* <DEDUP_REMOVED lines=22> */
.L_x_30:
[----:B------:R-:W-:Y:S05]  /*2160*/  BSYNC.RECONVERGENT B2 ;  /* 0x0000000000027941 */ /* 0x000fea0003800200 */
.L_x_29:
        /* <DEDUP_REMOVED lines=23> */
.L_x_32:
[----:B------:R-:W-:Y:S05]  /*22e0*/  BSYNC.RECONVERGENT B2 ;  /* 0x0000000000027941 */ /* 0x000fea0003800200 */
.L_x_31:
[----:B------:R-:W-:Y:S01]  /*22f0*/  IADD3 R2, P0, PT, R12, UR36, RZ ;  /* 0x000000240c027c10 */ /* 0x000fe2000ff1e0ff */
[----:B------:R-:W-:-:S03]  /*2300*/  UIADD3 UR7, UP0, UPT, UR7, 0x2, URZ ;  /* 0x0000000207077890 */ /* 0x000fc6000ff1e0ff */
[----:B------:R-:W-:Y:S01]  /*2310*/  IADD3.X R3, PT, PT, R13, UR41, RZ, P0, !PT ;  /* 0x000000290d037c10 */ /* 0x000fe200087fe4ff */
[----:B------:R-:W-:-:S04]  /*2320*/  UIADD3.X UR6, UPT, UPT, URZ, UR6, URZ, UP0, !UPT ;  /* 0x00000006ff067290 */ /* 0x000fc800087fe4ff */
[----:B------:R3:W-:Y:S08]  /*2330*/  STG.E desc[UR26][R2.64], R0 ;  /* 0x0000000002007986 */ /* 0x0007f0000c10191a */
.L_x_28:
[----:B------:R-:W4:Y:S02]  /*2340*/  LDCU UR8, c[0x0][0x3a8] ;  /* 0x00007500ff0877ac */ /* 0x000f240008000800 */
[----:B----4-:R-:W-:-:S09]  /*2350*/  ULOP3.LUT UP0, URZ, UR8, 0x1, URZ, 0xc0, !UPT ;  /* 0x0000000108ff7892 */ /* 0x010fd2000f80c0ff */
[----:B------:R-:W-:Y:S05]  /*2360*/  BRA.U !UP0, `(.L_x_18) ;  /* 0x0000000108b47547 */ /* 0x000fea000b800000 */
[----:B------:R-:W4:Y:S01]  /*2370*/  LDCU.128 UR8, c[0x0][0x390] ;  /* 0x00007200ff0877ac */ /* 0x000f220008000c00 */
[----:B------:R-:W-:Y:S01]  /*2380*/  MOV R7, R25 ;  /* 0x0000001900077202 */ /* 0x000fe20000000f00 */
[----:B------:R-:W-:Y:S01]  /*2390*/  IMAD.MOV.U32 R6, RZ, RZ, R24 ;  /* 0x000000ffff067224 */ /* 0x000fe200078e0018 */
[----:B------:R-:W5:Y:S01]  /*23a0*/  LDCU.64 UR24, c[0x0][0x388] ;  /* 0x00007100ff1877ac */ /* 0x000f620008000a00 */
[----:B------:R-:W-:Y:S02]  /*23b0*/  USHF.L.U32 UR17, UR7, 0x2, URZ ;  /* 0x0000000207117899 */ /* 0x000fe400080006ff */
[----:B------:R-:W-:Y:S02]  /*23c0*/  UIADD3 UR16, UP0, UPT, UR7, UR16, URZ ;  /* 0x0000001007107290 */ /* 0x000fe4000ff1e0ff */
[----:B0-----:R-:W-:Y:S02]  /*23d0*/  USHF.L.U64.HI UR7, UR7, 0x2, UR6 ;  /* 0x0000000207077899 */ /* 0x001fe40008010206 */
[----:B------:R-:W-:-:S02]  /*23e0*/  UIADD3.X UR6, UPT, UPT, UR6, UR23, URZ, UP0, !UPT ;  /* 0x0000001706067290 */ /* 0x000fc400087fe4ff */
[----:B------:R-:W-:Y:S02]  /*23f0*/  UIMAD UR23, UR21, UR16, URZ ;  /* 0x00000010151772a4 */ /* 0x000fe4000f8e02ff */
[----:B------:R-:W-:Y:S01]  /*2400*/  MOV R5, UR16 ;  /* 0x0000001000057c02 */ /* 0x000fe20008000f00 */
[----:B----4-:R-:W-:Y:S02]  /*2410*/  UIADD3 UR10, UP1, UPT, UR17, UR10, URZ ;  /* 0x0000000a110a7290 */ /* 0x010fe4000ff3e0ff */
[----:B------:R-:W-:Y:S02]  /*2420*/  UIMAD UR6, UR6, UR14, UR23 ;  /* 0x0000000e060672a4 */ /* 0x000fe4000f8e0217 */
[----:B------:R-:W-:Y:S01]  /*2430*/  UIADD3.X UR11, UPT, UPT, UR7, UR11, URZ, UP1, !UPT ;  /* 0x0000000b070b7290 */ /* 0x000fe20008ffe4ff */
[----:B------:R-:W-:Y:S01]  /*2440*/  IMAD.WIDE.U32 R6, R5, UR14, R6 ;  /* 0x0000000e05067c25 */ /* 0x000fe2000f8e0006 */
[----:B------:R-:W-:-:S03]  /*2450*/  UIADD3 UR8, UP0, UPT, UR17, UR8, URZ ;  /* 0x0000000811087290 */ /* 0x000fc6000ff1e0ff */
[----:B-123--:R-:W-:Y:S01]  /*2460*/  IMAD.U32 R2, RZ, RZ, UR10 ;  /* 0x0000000aff027e24 */ /* 0x00efe2000f8e00ff */
[----:B------:R-:W-:Y:S01]  /*2470*/  MOV R3, UR11 ;  /* 0x0000000b00037c02 */ /* 0x000fe20008000f00 */
[----:B------:R-:W-:Y:S01]  /*2480*/  VIADD R4, R7, UR6 ;  /* 0x0000000607047c36 */ /* 0x000fe20008000000 */
[----:B-----5:R-:W-:Y:S01]  /*2490*/  IADD3 R8, P0, PT, R6, UR24, RZ ;  /* 0x0000001806087c10 */ /* 0x020fe2000ff1e0ff */
[----:B------:R-:W-:Y:S02]  /*24a0*/  UIADD3.X UR9, UPT, UPT, UR7, UR9, URZ, UP0, !UPT ;  /* 0x0000000907097290 */ /* 0x000fe400087fe4ff */
[----:B------:R-:W2:Y:S01]  /*24b0*/  LDG.E R12, desc[UR26][R2.64] ;  /* 0x0000001a020c7981 */ /* 0x000ea2000c1e1900 */
[----:B------:R-:W-:Y:S02]  /*24c0*/  IADD3.X R9, PT, PT, R4, UR25, RZ, P0, !PT ;  /* 0x0000001904097c10 */ /* 0x000fe400087fe4ff */
[----:B------:R-:W-:Y:S01]  /*24d0*/  MOV R10, UR8 ;  /* 0x00000008000a7c02 */ /* 0x000fe20008000f00 */
[----:B------:R-:W-:-:S02]  /*24e0*/  IMAD.U32 R11, RZ, RZ, UR9 ;  /* 0x00000009ff0b7e24 */ /* 0x000fc4000f8e00ff */
[----:B------:R-:W3:Y:S04]  /*24f0*/  LDG.E.U8 R8, desc[UR26][R8.64] ;  /* 0x0000001a08087981 */ /* 0x000ee8000c1e1100 */
[----:B------:R-:W4:Y:S01]  /*2500*/  LDG.E R10, desc[UR26][R10.64] ;  /* 0x0000001a0a0a7981 */ /* 0x000f22000c1e1900 */
[----:B------:R-:W-:Y:S01]  /*2510*/  BSSY.RECONVERGENT B2, `(.L_x_33) ;  /* 0x000000e000027945 */ /* 0x000fe20003800200 */
[----:B--2---:R-:W0:Y:S01]  /*2520*/  MUFU.RCP R0, R12 ;  /* 0x0000000c00007308 */ /* 0x004e220000001000 */
[----:B---3--:R-:W-:-:S05]  /*2530*/  I2FP.F32.U32 R3, R8 ;  /* 0x0000000800037245 */ /* 0x008fca0000201000 */
[----:B----4-:R-:W-:-:S04]  /*2540*/  FADD R3, R3, -R10 ;  /* 0x8000000a03037221 */ /* 0x010fc80000000000 */
[----:B------:R-:W1:Y:S01]  /*2550*/  FCHK P0, R3, R12 ;  /* 0x0000000c03007302 */ /* 0x000e620000000000 */
[----:B0-----:R-:W-:-:S04]  /*2560*/  FFMA R5, -R12, R0, 1 ;  /* 0x3f8000000c057423 */ /* 0x001fc80000000100 */
[----:B------:R-:W-:-:S04]  /*2570*/  FFMA R0, R0, R5, R0 ;  /* 0x0000000500007223 */ /* 0x000fc80000000000 */
[----:B------:R-:W-:-:S04]  /*2580*/  FFMA R5, R3, R0, RZ ;  /* 0x0000000003057223 */ /* 0x000fc800000000ff */
[----:B------:R-:W-:-:S04]  /*2590*/  FFMA R2, -R12, R5, R3 ;  /* 0x000000050c027223 */ /* 0x000fc80000000103 */
[----:B------:R-:W-:Y:S01]  /*25a0*/  FFMA R0, R0, R2, R5 ;  /* 0x0000000200007223 */ /* 0x000fe20000000005 */
[----:B-1----:R-:W-:Y:S06]  /*25b0*/  @!P0 BRA `(.L_x_34) ;  /* 0x00000000000c8947 */ /* 0x002fec0003800000 */
[----:B------:R-:W-:Y:S02]  /*25c0*/  MOV R0, R12 ;  /* 0x0000000c00007202 */ /* 0x000fe40000000f00 */
[----:B------:R-:W-:-:S07]  /*25d0*/  MOV R32, 0x25f0 ;  /* 0x000025f000207802 */ /* 0x000fce0000000f00 */
[----:B------:R-:W-:Y:S05]  /*25e0*/  CALL.REL.NOINC `($__internal_0_$__cuda_sm3x_div_rn_noftz_f32_slowpath) ;  /* 0x0000000000307944 */ /* 0x000fea0003c00000 */
.L_x_34:
[----:B------:R-:W-:Y:S05]  /*25f0*/  BSYNC.RECONVERGENT B2 ;  /* 0x0000000000027941 */ /* 0x000fea0003800200 */
.L_x_33:
[----:B------:R-:W0:Y:S02]  /*2600*/  LDCU.64 UR6, c[0x0][0x380] ;  /* 0x00007000ff0677ac */ /* 0x000e240008000a00 */
[----:B0-----:R-:W-:-:S04]  /*2610*/  LEA R2, P0, R6, UR6, 0x2 ;  /* 0x0000000606027c11 */ /* 0x001fc8000f8010ff */
[----:B------:R-:W-:-:S05]  /*2620*/  LEA.HI.X R3, R6, UR7, R4, 0x2, P0 ;  /* 0x0000000706037c11 */ /* 0x000fca00080f1404 */
[----:B------:R4:W-:Y:S04]  /*2630*/  STG.E desc[UR26][R2.64], R0 ;  /* 0x0000000002007986 */ /* 0x0009e8000c10191a */
.L_x_18:
[----:B0-----:R-:W0:Y:S01]  /*2640*/  LDCU.64 UR6, c[0x0][0x3a0] ;  /* 0x00007400ff0677ac */ /* 0x001e220008000a00 */
[----:B------:R-:W-:-:S04]  /*2650*/  UIADD3 UR4, UP0, UPT, UR4, 0x1, URZ ;  /* 0x0000000104047890 */ /* 0x000fc8000ff1e0ff */
[----:B------:R-:W-:Y:S02]  /*2660*/  UIADD3.X UR5, UPT, UPT, URZ, UR5, URZ, UP0, !UPT ;  /* 0x00000005ff057290 */ /* 0x000fe400087fe4ff */
[----:B0-----:R-:W-:-:S04]  /*2670*/  UISETP.NE.U32.AND UP0, UPT, UR4, UR6, UPT ;  /* 0x000000060400728c */ /* 0x001fc8000bf05070 */
[----:B------:R-:W-:-:S09]  /*2680*/  UISETP.NE.AND.EX UP0, UPT, UR5, UR7, UPT, UP0 ;  /* 0x000000070500728c */ /* 0x000fd2000bf05300 */
[----:B------:R-:W-:Y:S05]  /*2690*/  BRA.U UP0, `(.L_x_35) ;  /* 0xffffffd900f87547 */ /* 0x000fea000b83ffff */
[----:B------:R-:W-:Y:S05]  /*26a0*/  EXIT ;  /* 0x000000000000794d */ /* 0x000fea0003800000 */
        .weak           $__internal_0_$__cuda_sm3x_div_rn_noftz_f32_slowpath
        .type           $__internal_0_$__cuda_sm3x_div_rn_noftz_f32_slowpath,@function
        .size           $__internal_0_$__cuda_sm3x_div_rn_noftz_f32_slowpath,(.L_x_48 - $__internal_0_$__cuda_sm3x_div_rn_noftz_f32_slowpath)
$__internal_0_$__cuda_sm3x_div_rn_noftz_f32_slowpath:
[----:B------:R-:W-:Y:S01]  /*26b0*/  SHF.R.U32.HI R2, RZ, 0x17, R0 ;  /* 0x00000017ff027819 */ /* 0x000fe20000011600 */
[----:B------:R-:W-:Y:S01]  /*26c0*/  BSSY.RECONVERGENT B0, `(.L_x_36) ;  /* 0x0000062000007945 */ /* 0x000fe20003800200 */
[----:B------:R-:W-:Y:S02]  /*26d0*/  SHF.R.U32.HI R33, RZ, 0x17, R3 ;  /* 0x00000017ff217819 */ /* 0x000fe40000011603 */
[----:B------:R-:W-:Y:S02]  /*26e0*/  LOP3.LUT R2, R2, 0xff, RZ, 0xc0, !PT ;  /* 0x000000ff02027812 */ /* 0x000fe400078ec0ff */
[----:B------:R-:W-:-:S03]  /*26f0*/  LOP3.LUT R33, R33, 0xff, RZ, 0xc0, !PT ;  /* 0x000000ff21217812 */ /* 0x000fc600078ec0ff */
[----:B------:R-:W-:Y:S01]  /*2700*/  VIADD R34, R2, 0xffffffff ;  /* 0xffffffff02227836 */ /* 0x000fe20000000000 */
[----:B------:R-:W-:-:S04]  /*2710*/  IADD3 R35, PT, PT, R33, -0x1, RZ ;  /* 0xffffffff21237810 */ /* 0x000fc80007ffe0ff */
[----:B------:R-:W-:-:S04]  /*2720*/  ISETP.GT.U32.AND P0, PT, R34, 0xfd, PT ;  /* 0x000000fd2200780c */ /* 0x000fc80003f04070 */
[----:B------:R-:W-:-:S13]  /*2730*/  ISETP.GT.U32.OR P0, PT, R35, 0xfd, P0 ;  /* 0x000000fd2300780c */ /* 0x000fda0000704470 */
[----:B------:R-:W-:Y:S01]  /*2740*/  @!P0 IMAD.MOV.U32 R31, RZ, RZ, RZ ;  /* 0x000000ffff1f8224 */ /* 0x000fe200078e00ff */
[----:B------:R-:W-:Y:S06]  /*2750*/  @!P0 BRA `(.L_x_37) ;  /* 0x00000000005c8947 */ /* 0x000fec0003800000 */
[----:B------:R-:W-:Y:S02]  /*2760*/  FSETP.GTU.FTZ.AND P0, PT, |R3|, +INF , PT ;  /* 0x7f8000000300780b */ /* 0x000fe40003f1c200 */
[----:B------:R-:W-:-:S04]  /*2770*/  FSETP.GTU.FTZ.AND P1, PT, |R0|, +INF , PT ;  /* 0x7f8000000000780b */ /* 0x000fc80003f3c200 */
[----:B------:R-:W-:-:S13]  /*2780*/  PLOP3.LUT P0, PT, P0, P1, PT, 0xf8, 0x8f ;  /* 0x00000000008f781c */ /* 0x000fda0000703f70 */
[----:B------:R-:W-:Y:S05]  /*2790*/  @P0 BRA `(.L_x_38) ;  /* 0x00000004004c0947 */ /* 0x000fea0003800000 */
[----:B------:R-:W-:-:S13]  /*27a0*/  LOP3.LUT P0, RZ, R0, 0x7fffffff, R3, 0xc8, !PT ;  /* 0x7fffffff00ff7812 */ /* 0x000fda000780c803 */
[----:B------:R-:W-:Y:S05]  /*27b0*/  @!P0 BRA `(.L_x_39) ;  /* 0x00000004003c8947 */ /* 0x000fea0003800000 */
[C---:B------:R-:W-:Y:S02]  /*27c0*/  FSETP.NEU.FTZ.AND P2, PT, |R3|.reuse, +INF , PT ;  /* 0x7f8000000300780b */ /* 0x040fe40003f5d200 */
[----:B------:R-:W-:Y:S02]  /*27d0*/  FSETP.NEU.FTZ.AND P1, PT, |R0|, +INF , PT ;  /* 0x7f8000000000780b */ /* 0x000fe40003f3d200 */
[----:B------:R-:W-:-:S11]  /*27e0*/  FSETP.NEU.FTZ.AND P0, PT, |R3|, +INF , PT ;  /* 0x7f8000000300780b */ /* 0x000fd60003f1d200 */
[----:B------:R-:W-:Y:S05]  /*27f0*/  @!P1 BRA !P2, `(.L_x_39) ;  /* 0x00000004002c9947 */ /* 0x000fea0005000000 */
[----:B------:R-:W-:-:S04]  /*2800*/  LOP3.LUT P2, RZ, R3, 0x7fffffff, RZ, 0xc0, !PT ;  /* 0x7fffffff03ff7812 */ /* 0x000fc8000784c0ff */
[----:B------:R-:W-:-:S13]  /*2810*/  PLOP3.LUT P1, PT, P1, P2, PT, 0x2f, 0xf2 ;  /* 0x0000000000f2781c */ /* 0x000fda0000f24577 */
[----:B------:R-:W-:Y:S05]  /*2820*/  @P1 BRA `(.L_x_40) ;  /* 0x0000000400181947 */ /* 0x000fea0003800000 */
[----:B------:R-:W-:-:S04]  /*2830*/  LOP3.LUT P1, RZ, R0, 0x7fffffff, RZ, 0xc0, !PT ;  /* 0x7fffffff00ff7812 */ /* 0x000fc8000782c0ff */
[----:B------:R-:W-:-:S13]  /*2840*/  PLOP3.LUT P0, PT, P0, P1, PT, 0x2f, 0xf2 ;  /* 0x0000000000f2781c */ /* 0x000fda0000702577 */
[----:B------:R-:W-:Y:S05]  /*2850*/  @P0 BRA `(.L_x_41) ;  /* 0x0000000400000947 */ /* 0x000fea0003800000 */
[----:B------:R-:W-:Y:S02]  /*2860*/  ISETP.GE.AND P0, PT, R35, RZ, PT ;  /* 0x000000ff2300720c */ /* 0x000fe40003f06270 */
[----:B------:R-:W-:-:S11]  /*2870*/  ISETP.GE.AND P1, PT, R34, RZ, PT ;  /* 0x000000ff2200720c */ /* 0x000fd60003f26270 */
[----:B------:R-:W-:Y:S01]  /*2880*/  @P0 MOV R31, RZ ;  /* 0x000000ff001f0202 */ /* 0x000fe20000000f00 */
[----:B------:R-:W-:Y:S02]  /*2890*/  @!P0 IMAD.MOV.U32 R31, RZ, RZ, -0x40 ;  /* 0xffffffc0ff1f8424 */ /* 0x000fe400078e00ff */
[----:B------:R-:W-:Y:S01]  /*28a0*/  @!P0 FFMA R3, R3, 1.84467440737095516160e+19, RZ ;  /* 0x5f80000003038823 */ /* 0x000fe200000000ff */
[----:B------:R-:W-:Y:S02]  /*28b0*/  @!P1 FFMA R0, R0, 1.84467440737095516160e+19, RZ ;  /* 0x5f80000000009823 */ /* 0x000fe400000000ff */
[----:B------:R-:W-:-:S07]  /*28c0*/  @!P1 IADD3 R31, PT, PT, R31, 0x40, RZ ;  /* 0x000000401f1f9810 */ /* 0x000fce0007ffe0ff */
.L_x_37:
[----:B------:R-:W-:Y:S01]  /*28d0*/  LEA R35, R2, 0xc0800000, 0x17 ;  /* 0xc080000002237811 */ /* 0x000fe200078eb8ff */
[----:B------:R-:W-:Y:S01]  /*28e0*/  BSSY.RECONVERGENT B1, `(.L_x_42) ;  /* 0x0000036000017945 */ /* 0x000fe20003800200 */
[----:B------:R-:W-:-:S03]  /*28f0*/  IADD3 R33, PT, PT, R33, -0x7f, RZ ;  /* 0xffffff8121217810 */ /* 0x000fc60007ffe0ff */
[----:B------:R-:W-:Y:S01]  /*2900*/  IMAD.IADD R36, R0, 0x1, -R35 ;  /* 0x0000000100247824 */ /* 0x000fe200078e0a23 */
[----:B------:R-:W-:-:S03]  /*2910*/  IADD3 R2, PT, PT, R33, 0x7f, -R2 ;  /* 0x0000007f21027810 */ /* 0x000fc60007ffe802 */
[----:B------:R-:W0:Y:S01]  /*2920*/  MUFU.RCP R0, R36 ;  /* 0x0000002400007308 */ /* 0x000e220000001000 */
[----:B------:R-:W-:Y:S01]  /*2930*/  FADD.FTZ R35, -R36, -RZ ;  /* 0x800000ff24237221 */ /* 0x000fe20000010100 */
[----:B------:R-:W-:-:S03]  /*2940*/  IMAD.IADD R31, R2, 0x1, R31 ;  /* 0x00000001021f7824 */ /* 0x000fc600078e021f */
[----:B0-----:R-:W-:-:S04]  /*2950*/  FFMA R37, R0, R35, 1 ;  /* 0x3f80000000257423 */ /* 0x001fc80000000023 */
[----:B------:R-:W-:Y:S01]  /*2960*/  FFMA R37, R0, R37, R0 ;  /* 0x0000002500257223 */ /* 0x000fe20000000000 */
[----:B------:R-:W-:-:S04]  /*2970*/  IMAD R0, R33, -0x800000, R3 ;  /* 0xff80000021007824 */ /* 0x000fc800078e0203 */
[----:B------:R-:W-:-:S04]  /*2980*/  FFMA R34, R0, R37, RZ ;  /* 0x0000002500227223 */ /* 0x000fc800000000ff */
[----:B------:R-:W-:-:S04]  /*2990*/  FFMA R3, R35, R34, R0 ;  /* 0x0000002223037223 */ /* 0x000fc80000000000 */
[----:B------:R-:W-:-:S04]  /*29a0*/  FFMA R34, R37, R3, R34 ;  /* 0x0000000325227223 */ /* 0x000fc80000000022 */
[----:B------:R-:W-:-:S04]  /*29b0*/  FFMA R35, R35, R34, R0 ;  /* 0x0000002223237223 */ /* 0x000fc80000000000 */
[----:B------:R-:W-:-:S05]  /*29c0*/  FFMA R0, R37, R35, R34 ;  /* 0x0000002325007223 */ /* 0x000fca0000000022 */
[----:B------:R-:W-:-:S04]  /*29d0*/  SHF.R.U32.HI R2, RZ, 0x17, R0 ;  /* 0x00000017ff027819 */ /* 0x000fc80000011600 */
[----:B------:R-:W-:-:S04]  /*29e0*/  LOP3.LUT R2, R2, 0xff, RZ, 0xc0, !PT ;  /* 0x000000ff02027812 */ /* 0x000fc800078ec0ff */
[----:B------:R-:W-:-:S05]  /*29f0*/  IADD3 R2, PT, PT, R2, R31, RZ ;  /* 0x0000001f02027210 */ /* 0x000fca0007ffe0ff */
[----:B------:R-:W-:-:S05]  /*2a00*/  VIADD R3, R2, 0xffffffff ;  /* 0xffffffff02037836 */ /* 0x000fca0000000000 */
[----:B------:R-:W-:-:S13]  /*2a10*/  ISETP.GE.U32.AND P0, PT, R3, 0xfe, PT ;  /* 0x000000fe0300780c */ /* 0x000fda0003f06070 */
[----:B------:R-:W-:Y:S05]  /*2a20*/  @!P0 BRA `(.L_x_43) ;  /* 0x0000000000808947 */ /* 0x000fea0003800000 */
[----:B------:R-:W-:-:S13]  /*2a30*/  ISETP.GT.AND P0, PT, R2, 0xfe, PT ;  /* 0x000000fe0200780c */ /* 0x000fda0003f04270 */
[----:B------:R-:W-:Y:S05]  /*2a40*/  @P0 BRA `(.L_x_44) ;  /* 0x00000000006c0947 */ /* 0x000fea0003800000 */
[----:B------:R-:W-:-:S13]  /*2a50*/  ISETP.GE.AND P0, PT, R2, 0x1, PT ;  /* 0x000000010200780c */ /* 0x000fda0003f06270 */
[----:B------:R-:W-:Y:S05]  /*2a60*/  @P0 BRA `(.L_x_45) ;  /* 0x0000000000740947 */ /* 0x000fea0003800000 */
[----:B------:R-:W-:Y:S02]  /*2a70*/  ISETP.GE.AND P0, PT, R2, -0x18, PT ;  /* 0xffffffe80200780c */ /* 0x000fe40003f06270 */
[----:B------:R-:W-:-:S11]  /*2a80*/  LOP3.LUT R0, R0, 0x80000000, RZ, 0xc0, !PT ;  /* 0x8000000000007812 */ /* 0x000fd600078ec0ff */
[----:B------:R-:W-:Y:S05]  /*2a90*/  @!P0 BRA `(.L_x_45) ;  /* 0x0000000000688947 */ /* 0x000fea0003800000 */
[CCC-:B------:R-:W-:Y:S01]  /*2aa0*/  FFMA.RZ R3, R37.reuse, R35.reuse, R34.reuse ;  /* 0x0000002325037223 */ /* 0x1c0fe2000000c022 */
[CCC-:B------:R-:W-:Y:S01]  /*2ab0*/  FFMA.RP R31, R37.reuse, R35.reuse, R34.reuse ;  /* 0x00000023251f7223 */ /* 0x1c0fe20000008022 */
[----:B------:R-:W-:Y:S01]  /*2ac0*/  FFMA.RM R34, R37, R35, R34 ;  /* 0x0000002325227223 */ /* 0x000fe20000004022 */
[C---:B------:R-:W-:Y:S02]  /*2ad0*/  ISETP.NE.AND P2, PT, R2.reuse, RZ, PT ;  /* 0x000000ff0200720c */ /* 0x040fe40003f45270 */
[----:B------:R-:W-:Y:S02]  /*2ae0*/  LOP3.LUT R3, R3, 0x7fffff, RZ, 0xc0, !PT ;  /* 0x007fffff03037812 */ /* 0x000fe400078ec0ff */
[----:B------:R-:W-:Y:S02]  /*2af0*/  FSETP.NEU.FTZ.AND P0, PT, R31, R34, PT ;  /* 0x000000221f00720b */ /* 0x000fe40003f1d000 */
[----:B------:R-:W-:Y:S02]  /*2b00*/  IADD3 R31, PT, PT, R2, 0x20, RZ ;  /* 0x00000020021f7810 */ /* 0x000fe40007ffe0ff */
[----:B------:R-:W-:-:S02]  /*2b10*/  LOP3.LUT R34, R3, 0x800000, RZ, 0xfc, !PT ;  /* 0x0080000003227812 */ /* 0x000fc400078efcff */
[----:B------:R-:W-:Y:S01]  /*2b20*/  ISETP.NE.AND P1, PT, R2, RZ, PT ;  /* 0x000000ff0200720c */ /* 0x000fe20003f25270 */
[----:B------:R-:W-:Y:S01]  /*2b30*/  IMAD.MOV R2, RZ, RZ, -R2 ;  /* 0x000000ffff027224 */ /* 0x000fe200078e0a02 */
[----:B------:R-:W-:-:S04]  /*2b40*/  SHF.L.U32 R31, R34, R31, RZ ;  /* 0x0000001f221f7219 */ /* 0x000fc800000006ff */
[----:B------:R-:W-:Y:S02]  /*2b50*/  SEL R3, R2, RZ, P2 ;  /* 0x000000ff02037207 */ /* 0x000fe40001000000 */
[----:B------:R-:W-:Y:S02]  /*2b60*/  ISETP.NE.AND P1, PT, R31, RZ, P1 ;  /* 0x000000ff1f00720c */ /* 0x000fe40000f25270 */
[----:B------:R-:W-:Y:S02]  /*2b70*/  SHF.R.U32.HI R31, RZ, R3, R34 ;  /* 0x00000003ff1f7219 */ /* 0x000fe40000011622 */
[----:B------:R-:W-:Y:S02]  /*2b80*/  PLOP3.LUT P0, PT, P0, P1, PT, 0xf8, 0x8f ;  /* 0x00000000008f781c */ /* 0x000fe40000703f70 */
[----:B------:R-:W-:Y:S02]  /*2b90*/  SHF.R.U32.HI R3, RZ, 0x1, R31 ;  /* 0x00000001ff037819 */ /* 0x000fe4000001161f */
[----:B------:R-:W-:-:S04]  /*2ba0*/  SEL R2, RZ, 0x1, !P0 ;  /* 0x00000001ff027807 */ /* 0x000fc80004000000 */
[----:B------:R-:W-:-:S04]  /*2bb0*/  LOP3.LUT R2, R2, 0x1, R3, 0xf8, !PT ;  /* 0x0000000102027812 */ /* 0x000fc800078ef803 */
[----:B------:R-:W-:-:S04]  /*2bc0*/  LOP3.LUT R2, R2, R31, RZ, 0xc0, !PT ;  /* 0x0000001f02027212 */ /* 0x000fc800078ec0ff */
[----:B------:R-:W-:-:S04]  /*2bd0*/  IADD3 R3, PT, PT, R3, R2, RZ ;  /* 0x0000000203037210 */ /* 0x000fc80007ffe0ff */
[----:B------:R-:W-:Y:S01]  /*2be0*/  LOP3.LUT R0, R3, R0, RZ, 0xfc, !PT ;  /* 0x0000000003007212 */ /* 0x000fe200078efcff */
[----:B------:R-:W-:Y:S06]  /*2bf0*/  BRA `(.L_x_45) ;  /* 0x0000000000107947 */ /* 0x000fec0003800000 */
.L_x_44:
[----:B------:R-:W-:-:S04]  /*2c00*/  LOP3.LUT R0, R0, 0x80000000, RZ, 0xc0, !PT ;  /* 0x8000000000007812 */ /* 0x000fc800078ec0ff */
[----:B------:R-:W-:Y:S01]  /*2c10*/  LOP3.LUT R0, R0, 0x7f800000, RZ, 0xfc, !PT ;  /* 0x7f80000000007812 */ /* 0x000fe200078efcff */
[----:B------:R-:W-:Y:S06]  /*2c20*/  BRA `(.L_x_45) ;  /* 0x0000000000047947 */ /* 0x000fec0003800000 */
.L_x_43:
[----:B------:R-:W-:-:S07]  /*2c30*/  IMAD R0, R31, 0x800000, R0 ;  /* 0x008000001f007824 */ /* 0x000fce00078e0200 */
.L_x_45:
[----:B------:R-:W-:Y:S05]  /*2c40*/  BSYNC.RECONVERGENT B1 ;  /* 0x0000000000017941 */ /* 0x000fea0003800200 */
.L_x_42:
[----:B------:R-:W-:Y:S05]  /*2c50*/  BRA `(.L_x_46) ;  /* 0x0000000000207947 */ /* 0x000fea0003800000 */
.L_x_41:
[----:B------:R-:W-:-:S04]  /*2c60*/  LOP3.LUT R0, R0, 0x80000000, R3, 0x48, !PT ;  /* 0x8000000000007812 */ /* 0x000fc800078e4803 */
[----:B------:R-:W-:Y:S01]  /*2c70*/  LOP3.LUT R0, R0, 0x7f800000, RZ, 0xfc, !PT ;  /* 0x7f80000000007812 */ /* 0x000fe200078efcff */
[----:B------:R-:W-:Y:S06]  /*2c80*/  BRA `(.L_x_46) ;  /* 0x0000000000147947 */ /* 0x000fec0003800000 */
.L_x_40:
[----:B------:R-:W-:Y:S01]  /*2c90*/  LOP3.LUT R0, R0, 0x80000000, R3, 0x48, !PT ;  /* 0x8000000000007812 */ /* 0x000fe200078e4803 */
[----:B------:R-:W-:Y:S06]  /*2ca0*/  BRA `(.L_x_46) ;  /* 0x00000000000c7947 */ /* 0x000fec0003800000 */
.L_x_39:
[----:B------:R-:W0:Y:S01]  /*2cb0*/  MUFU.RSQ R0, -QNAN ;  /* 0xffc0000000007908 */ /* 0x000e220000001400 */
[----:B------:R-:W-:Y:S05]  /*2cc0*/  BRA `(.L_x_46) ;  /* 0x0000000000047947 */ /* 0x000fea0003800000 */
.L_x_38:
[----:B------:R-:W-:-:S07]  /*2cd0*/  FADD.FTZ R0, R3, R0 ;  /* 0x0000000003007221 */ /* 0x000fce0000010000 */
.L_x_46:
[----:B------:R-:W-:Y:S05]  /*2ce0*/  BSYNC.RECONVERGENT B0 ;  /* 0x0000000000007941 */ /* 0x000fea0003800200 */
.L_x_36:
[----:B------:R-:W-:-:S04]  /*2cf0*/  HFMA2 R33, -RZ, RZ, 0, 0 ;  /* 0x00000000ff217431 */ /* 0x000fc800000001ff */
[----:B0-----:R-:W-:Y:S05]  /*2d00*/  RET.REL.NODEC R32 `(_Z12normalize_v1IhfEvPT0_PT_S1_S1_mmmm) ;  /* 0xffffffd020bc7950 */ /* 0x001fea0003c3ffff */
.L_x_47:
[----:B------:R-:W-:-:S00]  /*2d10*/  BRA `(.L_x_47) ;  /* 0xfffffffc00fc7947 */ /* 0x000fc0000383ffff */
[----:B------:R-:W-:-:S00]  /*2d20*/  NOP ;  /* 0x0000000000007918 */ /* 0x000fc00000000000 */
        /* <DEDUP_REMOVED lines=13> */
.L_x_48:


//--------------------- .nv.shared.reserved.0     --------------------------
	.section	.nv.shared.reserved.0,"aw",@nobits
	.weak		__nv_reservedSMEM_offset_0_alias
	.size		__nv_reservedSMEM_offset_0_alias, 0, 64
	.other		__nv_reservedSMEM_offset_0_alias,@"STO_CUDA_RESERVED_SHARED STV_DEFAULT"
__nv_reservedSMEM_offset_0_alias:
	.zero		0
	.zero		64


//--------------------- .nv.constant0._Z12normalize_v1IhfEvPT0_PT_S1_S1_mmmm --------------------------
	.section	.nv.constant0._Z12normalize_v1IhfEvPT0_PT_S1_S1_mmmm,"a",@progbits
	.sectionflags	@""
	.align	4
.nv.constant0._Z12normalize_v1IhfEvPT0_PT_S1_S1_mmmm:
	.zero		960


//--------------------- SYMBOLS --------------------------

	.type		.nv.reservedSmem.offset0,@object
	.size		.nv.reservedSmem.offset0,0x4
